//
// Generated by NVIDIA NVVM Compiler
//
// Compiler Build ID: CL-36424714
// Cuda compilation tools, release 13.0, V13.0.88
// Based on NVVM 20.0.0
//

.version 9.0
.target sm_100
.address_size 64

	// .globl	_Z7ReLU_fpPfS_iii

.visible .entry _Z7ReLU_fpPfS_iii(
	.param .u64 .ptr .align 1 _Z7ReLU_fpPfS_iii_param_0,
	.param .u64 .ptr .align 1 _Z7ReLU_fpPfS_iii_param_1,
	.param .u32 _Z7ReLU_fpPfS_iii_param_2,
	.param .u32 _Z7ReLU_fpPfS_iii_param_3,
	.param .u32 _Z7ReLU_fpPfS_iii_param_4
)
{
	.reg .pred 	%p<4>;
	.reg .b32 	%r<16>;
	.reg .b32 	%f<3>;
	.reg .b64 	%rd<8>;

	ld.param.u64 	%rd1, [_Z7ReLU_fpPfS_iii_param_0];
	ld.param.u64 	%rd2, [_Z7ReLU_fpPfS_iii_param_1];
	ld.param.u32 	%r4, [_Z7ReLU_fpPfS_iii_param_2];
	ld.param.u32 	%r5, [_Z7ReLU_fpPfS_iii_param_3];
	ld.param.u32 	%r6, [_Z7ReLU_fpPfS_iii_param_4];
	mov.u32 	%r7, %ctaid.y;
	mov.u32 	%r8, %ntid.y;
	mov.u32 	%r9, %tid.y;
	mad.lo.s32 	%r1, %r7, %r8, %r9;
	mov.u32 	%r10, %ctaid.x;
	mov.u32 	%r11, %ntid.x;
	mov.u32 	%r12, %tid.x;
	mad.lo.s32 	%r13, %r10, %r11, %r12;
	setp.ge.s32 	%p1, %r1, %r4;
	mul.lo.s32 	%r14, %r6, %r5;
	setp.ge.s32 	%p2, %r13, %r14;
	or.pred  	%p3, %p1, %p2;
	@%p3 bra 	$L__BB0_2;
	cvta.to.global.u64 	%rd3, %rd1;
	cvta.to.global.u64 	%rd4, %rd2;
	mad.lo.s32 	%r15, %r14, %r1, %r13;
	mul.wide.s32 	%rd5, %r15, 4;
	add.s64 	%rd6, %rd4, %rd5;
	ld.global.f32 	%f1, [%rd6];
	max.f32 	%f2, %f1, 0f00000000;
	add.s64 	%rd7, %rd3, %rd5;
	st.global.f32 	[%rd7], %f2;
$L__BB0_2:
	ret;

}
	// .globl	_Z7ReLU_bpPfS_S_iii
.visible .entry _Z7ReLU_bpPfS_S_iii(
	.param .u64 .ptr .align 1 _Z7ReLU_bpPfS_S_iii_param_0,
	.param .u64 .ptr .align 1 _Z7ReLU_bpPfS_S_iii_param_1,
	.param .u64 .ptr .align 1 _Z7ReLU_bpPfS_S_iii_param_2,
	.param .u32 _Z7ReLU_bpPfS_S_iii_param_3,
	.param .u32 _Z7ReLU_bpPfS_S_iii_param_4,
	.param .u32 _Z7ReLU_bpPfS_S_iii_param_5
)
{
	.reg .pred 	%p<5>;
	.reg .b32 	%r<16>;
	.reg .b32 	%f<6>;
	.reg .b64 	%rd<13>;

	ld.param.u64 	%rd1, [_Z7ReLU_bpPfS_S_iii_param_0];
	ld.param.u64 	%rd2, [_Z7ReLU_bpPfS_S_iii_param_1];
	ld.param.u64 	%rd3, [_Z7ReLU_bpPfS_S_iii_param_2];
	ld.param.u32 	%r5, [_Z7ReLU_bpPfS_S_iii_param_3];
	ld.param.u32 	%r6, [_Z7ReLU_bpPfS_S_iii_param_4];
	ld.param.u32 	%r7, [_Z7ReLU_bpPfS_S_iii_param_5];
	mov.u32 	%r8, %ctaid.y;
	mov.u32 	%r9, %ntid.y;
	mov.u32 	%r10, %tid.y;
	mad.lo.s32 	%r1, %r8, %r9, %r10;
	mov.u32 	%r11, %ctaid.x;
	mov.u32 	%r12, %ntid.x;
	mov.u32 	%r13, %tid.x;
	mad.lo.s32 	%r14, %r11, %r12, %r13;
	setp.ge.s32 	%p1, %r1, %r5;
	mul.lo.s32 	%r15, %r7, %r6;
	setp.ge.s32 	%p2, %r14, %r15;
	or.pred  	%p3, %p1, %p2;
	@%p3 bra 	$L__BB1_4;
	cvta.to.global.u64 	%rd4, %rd3;
	mad.lo.s32 	%r4, %r15, %r1, %r14;
	mul.wide.s32 	%rd5, %r4, 4;
	add.s64 	%rd6, %rd4, %rd5;
	ld.global.f32 	%f4, [%rd6];
	setp.leu.f32 	%p4, %f4, 0f00000000;
	mov.f32 	%f5, 0f00000000;
	@%p4 bra 	$L__BB1_3;
	cvta.to.global.u64 	%rd7, %rd2;
	add.s64 	%rd9, %rd7, %rd5;
	ld.global.f32 	%f5, [%rd9];
$L__BB1_3:
	cvta.to.global.u64 	%rd10, %rd1;
	add.s64 	%rd12, %rd10, %rd5;
	st.global.f32 	[%rd12], %f5;
$L__BB1_4:
	ret;

}
	// .globl	_Z10Sigmoid_fpPfS_iii
.visible .entry _Z10Sigmoid_fpPfS_iii(
	.param .u64 .ptr .align 1 _Z10Sigmoid_fpPfS_iii_param_0,
	.param .u64 .ptr .align 1 _Z10Sigmoid_fpPfS_iii_param_1,
	.param .u32 _Z10Sigmoid_fpPfS_iii_param_2,
	.param .u32 _Z10Sigmoid_fpPfS_iii_param_3,
	.param .u32 _Z10Sigmoid_fpPfS_iii_param_4
)
{
	.reg .pred 	%p<7>;
	.reg .b32 	%r<31>;
	.reg .b32 	%f<5>;
	.reg .b64 	%rd<9>;
	.reg .b64 	%fd<30>;

	ld.param.u64 	%rd1, [_Z10Sigmoid_fpPfS_iii_param_0];
	ld.param.u64 	%rd2, [_Z10Sigmoid_fpPfS_iii_param_1];
	ld.param.u32 	%r8, [_Z10Sigmoid_fpPfS_iii_param_2];
	ld.param.u32 	%r9, [_Z10Sigmoid_fpPfS_iii_param_3];
	ld.param.u32 	%r10, [_Z10Sigmoid_fpPfS_iii_param_4];
	mov.u32 	%r11, %ctaid.y;
	mov.u32 	%r12, %ntid.y;
	mov.u32 	%r13, %tid.y;
	mad.lo.s32 	%r1, %r11, %r12, %r13;
	mov.u32 	%r14, %ctaid.x;
	mov.u32 	%r15, %ntid.x;
	mov.u32 	%r16, %tid.x;
	mad.lo.s32 	%r17, %r14, %r15, %r16;
	setp.ge.s32 	%p1, %r1, %r8;
	mul.lo.s32 	%r18, %r10, %r9;
	setp.ge.s32 	%p2, %r17, %r18;
	or.pred  	%p3, %p1, %p2;
	@%p3 bra 	$L__BB2_5;
	cvta.to.global.u64 	%rd3, %rd2;
	mad.lo.s32 	%r4, %r18, %r1, %r17;
	mul.wide.s32 	%rd4, %r4, 4;
	add.s64 	%rd5, %rd3, %rd4;
	ld.global.f32 	%f1, [%rd5];
	cvt.f64.f32 	%fd1, %f1;
	neg.f64 	%fd6, %fd1;
	fma.rn.f64 	%fd7, %fd1, 0dBFF71547652B82FE, 0d4338000000000000;
	{
	.reg .b32 %temp; 
	mov.b64 	{%r5, %temp}, %fd7;
	}
	mov.f64 	%fd8, 0dC338000000000000;
	add.rn.f64 	%fd9, %fd7, %fd8;
	fma.rn.f64 	%fd10, %fd9, 0dBFE62E42FEFA39EF, %fd6;
	fma.rn.f64 	%fd11, %fd9, 0dBC7ABC9E3B39803F, %fd10;
	fma.rn.f64 	%fd12, %fd11, 0d3E5ADE1569CE2BDF, 0d3E928AF3FCA213EA;
	fma.rn.f64 	%fd13, %fd12, %fd11, 0d3EC71DEE62401315;
	fma.rn.f64 	%fd14, %fd13, %fd11, 0d3EFA01997C89EB71;
	fma.rn.f64 	%fd15, %fd14, %fd11, 0d3F2A01A014761F65;
	fma.rn.f64 	%fd16, %fd15, %fd11, 0d3F56C16C1852B7AF;
	fma.rn.f64 	%fd17, %fd16, %fd11, 0d3F81111111122322;
	fma.rn.f64 	%fd18, %fd17, %fd11, 0d3FA55555555502A1;
	fma.rn.f64 	%fd19, %fd18, %fd11, 0d3FC5555555555511;
	fma.rn.f64 	%fd20, %fd19, %fd11, 0d3FE000000000000B;
	fma.rn.f64 	%fd21, %fd20, %fd11, 0d3FF0000000000000;
	fma.rn.f64 	%fd22, %fd21, %fd11, 0d3FF0000000000000;
	{
	.reg .b32 %temp; 
	mov.b64 	{%r6, %temp}, %fd22;
	}
	{
	.reg .b32 %temp; 
	mov.b64 	{%temp, %r7}, %fd22;
	}
	shl.b32 	%r19, %r5, 20;
	add.s32 	%r20, %r19, %r7;
	mov.b64 	%fd29, {%r6, %r20};
	{
	.reg .b32 %temp; 
	mov.b64 	{%temp, %r21}, %fd6;
	}
	mov.b32 	%f3, %r21;
	abs.f32 	%f2, %f3;
	setp.lt.f32 	%p4, %f2, 0f4086232B;
	@%p4 bra 	$L__BB2_4;
	setp.gt.f32 	%p5, %f1, 0f00000000;
	mov.f64 	%fd23, 0d7FF0000000000000;
	sub.f64 	%fd24, %fd23, %fd1;
	selp.f64 	%fd29, 0d0000000000000000, %fd24, %p5;
	setp.geu.f32 	%p6, %f2, 0f40874800;
	@%p6 bra 	$L__BB2_4;
	shr.u32 	%r22, %r5, 31;
	add.s32 	%r23, %r5, %r22;
	shr.s32 	%r24, %r23, 1;
	shl.b32 	%r25, %r24, 20;
	add.s32 	%r26, %r7, %r25;
	mov.b64 	%fd25, {%r6, %r26};
	sub.s32 	%r27, %r5, %r24;
	shl.b32 	%r28, %r27, 20;
	add.s32 	%r29, %r28, 1072693248;
	mov.b32 	%r30, 0;
	mov.b64 	%fd26, {%r30, %r29};
	mul.f64 	%fd29, %fd26, %fd25;
$L__BB2_4:
	add.f64 	%fd27, %fd29, 0d3FF0000000000000;
	rcp.rn.f64 	%fd28, %fd27;
	cvt.rn.f32.f64 	%f4, %fd28;
	cvta.to.global.u64 	%rd6, %rd1;
	add.s64 	%rd8, %rd6, %rd4;
	st.global.f32 	[%rd8], %f4;
$L__BB2_5:
	ret;

}
	// .globl	_Z10Sigmoid_bpPfS_S_iii
.visible .entry _Z10Sigmoid_bpPfS_S_iii(
	.param .u64 .ptr .align 1 _Z10Sigmoid_bpPfS_S_iii_param_0,
	.param .u64 .ptr .align 1 _Z10Sigmoid_bpPfS_S_iii_param_1,
	.param .u64 .ptr .align 1 _Z10Sigmoid_bpPfS_S_iii_param_2,
	.param .u32 _Z10Sigmoid_bpPfS_S_iii_param_3,
	.param .u32 _Z10Sigmoid_bpPfS_S_iii_param_4,
	.param .u32 _Z10Sigmoid_bpPfS_S_iii_param_5
)
{
	.reg .pred 	%p<4>;
	.reg .b32 	%r<16>;
	.reg .b32 	%f<7>;
	.reg .b64 	%rd<11>;

	ld.param.u64 	%rd1, [_Z10Sigmoid_bpPfS_S_iii_param_0];
	ld.param.u64 	%rd2, [_Z10Sigmoid_bpPfS_S_iii_param_1];
	ld.param.u64 	%rd3, [_Z10Sigmoid_bpPfS_S_iii_param_2];
	ld.param.u32 	%r4, [_Z10Sigmoid_bpPfS_S_iii_param_3];
	ld.param.u32 	%r5, [_Z10Sigmoid_bpPfS_S_iii_param_4];
	ld.param.u32 	%r6, [_Z10Sigmoid_bpPfS_S_iii_param_5];
	mov.u32 	%r7, %ctaid.y;
	mov.u32 	%r8, %ntid.y;
	mov.u32 	%r9, %tid.y;
	mad.lo.s32 	%r1, %r7, %r8, %r9;
	mov.u32 	%r10, %ctaid.x;
	mov.u32 	%r11, %ntid.x;
	mov.u32 	%r12, %tid.x;
	mad.lo.s32 	%r13, %r10, %r11, %r12;
	setp.ge.s32 	%p1, %r1, %r4;
	mul.lo.s32 	%r14, %r6, %r5;
	setp.ge.s32 	%p2, %r13, %r14;
	or.pred  	%p3, %p1, %p2;
	@%p3 bra 	$L__BB3_2;
	cvta.to.global.u64 	%rd4, %rd3;
	cvta.to.global.u64 	%rd5, %rd2;
	cvta.to.global.u64 	%rd6, %rd1;
	mad.lo.s32 	%r15, %r14, %r1, %r13;
	mul.wide.s32 	%rd7, %r15, 4;
	add.s64 	%rd8, %rd4, %rd7;
	ld.global.f32 	%f1, [%rd8];
	mov.f32 	%f2, 0f3F800000;
	sub.f32 	%f3, %f2, %f1;
	mul.f32 	%f4, %f1, %f3;
	add.s64 	%rd9, %rd5, %rd7;
	ld.global.f32 	%f5, [%rd9];
	mul.f32 	%f6, %f5, %f4;
	add.s64 	%rd10, %rd6, %rd7;
	st.global.f32 	[%rd10], %f6;
$L__BB3_2:
	ret;

}
	// .globl	_Z7conv_fpPfS_S_iiiii
.visible .entry _Z7conv_fpPfS_S_iiiii(
	.param .u64 .ptr .align 1 _Z7conv_fpPfS_S_iiiii_param_0,
	.param .u64 .ptr .align 1 _Z7conv_fpPfS_S_iiiii_param_1,
	.param .u64 .ptr .align 1 _Z7conv_fpPfS_S_iiiii_param_2,
	.param .u32 _Z7conv_fpPfS_S_iiiii_param_3,
	.param .u32 _Z7conv_fpPfS_S_iiiii_param_4,
	.param .u32 _Z7conv_fpPfS_S_iiiii_param_5,
	.param .u32 _Z7conv_fpPfS_S_iiiii_param_6,
	.param .u32 _Z7conv_fpPfS_S_iiiii_param_7
)
{
	.reg .pred 	%p<20>;
	.reg .b32 	%r<85>;
	.reg .b32 	%f<63>;
	.reg .b64 	%rd<53>;

	ld.param.u64 	%rd4, [_Z7conv_fpPfS_S_iiiii_param_0];
	ld.param.u64 	%rd5, [_Z7conv_fpPfS_S_iiiii_param_1];
	ld.param.u64 	%rd6, [_Z7conv_fpPfS_S_iiiii_param_2];
	ld.param.u32 	%r38, [_Z7conv_fpPfS_S_iiiii_param_3];
	ld.param.u32 	%r39, [_Z7conv_fpPfS_S_iiiii_param_5];
	ld.param.u32 	%r40, [_Z7conv_fpPfS_S_iiiii_param_6];
	ld.param.u32 	%r41, [_Z7conv_fpPfS_S_iiiii_param_7];
	cvta.to.global.u64 	%rd1, %rd6;
	cvta.to.global.u64 	%rd2, %rd5;
	cvta.to.global.u64 	%rd7, %rd4;
	mov.u32 	%r42, %ctaid.x;
	mov.u32 	%r43, %ntid.x;
	mov.u32 	%r44, %tid.x;
	mad.lo.s32 	%r1, %r42, %r43, %r44;
	mov.u32 	%r45, %ctaid.y;
	mov.u32 	%r46, %ntid.y;
	mov.u32 	%r47, %tid.y;
	mad.lo.s32 	%r2, %r45, %r46, %r47;
	mov.u32 	%r48, %ctaid.z;
	mov.u32 	%r49, %ntid.z;
	mov.u32 	%r50, %tid.z;
	mad.lo.s32 	%r3, %r48, %r49, %r50;
	mul.lo.s32 	%r4, %r41, %r40;
	mad.lo.s32 	%r51, %r41, %r2, %r1;
	mad.lo.s32 	%r52, %r4, %r3, %r51;
	mul.wide.s32 	%rd8, %r52, 4;
	add.s64 	%rd3, %rd7, %rd8;
	mov.b32 	%r53, 0;
	st.global.u32 	[%rd3], %r53;
	shr.u32 	%r54, %r39, 31;
	add.s32 	%r55, %r39, %r54;
	shr.s32 	%r6, %r55, 1;
	neg.s32 	%r5, %r6;
	setp.gt.s32 	%p1, %r5, %r6;
	@%p1 bra 	$L__BB4_18;
	add.s32 	%r7, %r5, %r1;
	add.s32 	%r8, %r6, %r1;
	mul.lo.s32 	%r9, %r39, %r39;
	mul.lo.s32 	%r10, %r38, %r3;
	shl.b32 	%r56, %r6, 1;
	add.s32 	%r57, %r1, %r2;
	sub.s32 	%r11, %r56, %r57;
	and.b32  	%r12, %r38, 7;
	and.b32  	%r13, %r38, 2147483640;
	neg.s32 	%r14, %r13;
	shl.b32 	%r15, %r4, 3;
	mad.lo.s32 	%r58, %r10, %r9, %r56;
	sub.s32 	%r16, %r58, %r57;
	shl.b32 	%r17, %r9, 3;
	add.s32 	%r18, %r6, %r2;
	add.s32 	%r77, %r5, %r2;
	mov.f32 	%f61, 0f00000000;
	mul.wide.s32 	%rd45, %r4, 4;
	mul.wide.u32 	%rd47, %r9, 4;
$L__BB4_2:
	setp.gt.s32 	%p2, %r7, %r8;
	@%p2 bra 	$L__BB4_17;
	add.s32 	%r61, %r16, %r77;
	mov.u32 	%r78, %r7;
$L__BB4_4:
	mov.u32 	%r21, %r78;
	setp.ge.s32 	%p3, %r77, %r40;
	setp.lt.s32 	%p4, %r38, 1;
	or.b32  	%r59, %r21, %r77;
	setp.lt.s32 	%p5, %r59, 0;
	setp.ge.s32 	%p6, %r21, %r41;
	or.pred  	%p7, %p3, %p6;
	or.pred  	%p8, %p7, %p5;
	or.pred  	%p9, %p8, %p4;
	@%p9 bra 	$L__BB4_16;
	setp.lt.u32 	%p10, %r38, 8;
	mad.lo.s32 	%r22, %r77, %r41, %r21;
	mov.b32 	%r83, 0;
	@%p10 bra 	$L__BB4_8;
	add.s32 	%r79, %r61, %r21;
	mov.u32 	%r80, %r22;
	mov.u32 	%r81, %r14;
$L__BB4_7:
	.pragma "nounroll";
	mul.wide.s32 	%rd9, %r80, 4;
	add.s64 	%rd10, %rd2, %rd9;
	ld.global.f32 	%f14, [%rd10];
	mul.wide.s32 	%rd11, %r79, 4;
	add.s64 	%rd12, %rd1, %rd11;
	ld.global.f32 	%f15, [%rd12];
	fma.rn.f32 	%f16, %f14, %f15, %f61;
	st.global.f32 	[%rd3], %f16;
	mul.wide.s32 	%rd13, %r4, 4;
	add.s64 	%rd14, %rd10, %rd13;
	ld.global.f32 	%f17, [%rd14];
	mul.wide.u32 	%rd15, %r9, 4;
	add.s64 	%rd16, %rd12, %rd15;
	ld.global.f32 	%f18, [%rd16];
	fma.rn.f32 	%f19, %f17, %f18, %f16;
	st.global.f32 	[%rd3], %f19;
	add.s64 	%rd17, %rd14, %rd13;
	ld.global.f32 	%f20, [%rd17];
	add.s64 	%rd18, %rd16, %rd15;
	ld.global.f32 	%f21, [%rd18];
	fma.rn.f32 	%f22, %f20, %f21, %f19;
	st.global.f32 	[%rd3], %f22;
	add.s64 	%rd19, %rd17, %rd13;
	ld.global.f32 	%f23, [%rd19];
	add.s64 	%rd20, %rd18, %rd15;
	ld.global.f32 	%f24, [%rd20];
	fma.rn.f32 	%f25, %f23, %f24, %f22;
	st.global.f32 	[%rd3], %f25;
	add.s64 	%rd21, %rd19, %rd13;
	ld.global.f32 	%f26, [%rd21];
	add.s64 	%rd22, %rd20, %rd15;
	ld.global.f32 	%f27, [%rd22];
	fma.rn.f32 	%f28, %f26, %f27, %f25;
	st.global.f32 	[%rd3], %f28;
	add.s64 	%rd23, %rd21, %rd13;
	ld.global.f32 	%f29, [%rd23];
	add.s64 	%rd24, %rd22, %rd15;
	ld.global.f32 	%f30, [%rd24];
	fma.rn.f32 	%f31, %f29, %f30, %f28;
	st.global.f32 	[%rd3], %f31;
	add.s64 	%rd25, %rd23, %rd13;
	ld.global.f32 	%f32, [%rd25];
	add.s64 	%rd26, %rd24, %rd15;
	ld.global.f32 	%f33, [%rd26];
	fma.rn.f32 	%f34, %f32, %f33, %f31;
	st.global.f32 	[%rd3], %f34;
	add.s64 	%rd27, %rd25, %rd13;
	ld.global.f32 	%f35, [%rd27];
	add.s64 	%rd28, %rd26, %rd15;
	ld.global.f32 	%f36, [%rd28];
	fma.rn.f32 	%f61, %f35, %f36, %f34;
	st.global.f32 	[%rd3], %f61;
	add.s32 	%r81, %r81, 8;
	add.s32 	%r80, %r80, %r15;
	add.s32 	%r79, %r79, %r17;
	setp.ne.s32 	%p11, %r81, 0;
	mov.u32 	%r83, %r13;
	@%p11 bra 	$L__BB4_7;
$L__BB4_8:
	setp.eq.s32 	%p12, %r12, 0;
	@%p12 bra 	$L__BB4_16;
	add.s32 	%r62, %r12, -1;
	setp.lt.u32 	%p13, %r62, 3;
	@%p13 bra 	$L__BB4_11;
	mad.lo.s32 	%r63, %r83, %r4, %r22;
	add.s32 	%r64, %r83, %r10;
	add.s32 	%r65, %r11, %r77;
	add.s32 	%r66, %r65, %r21;
	mad.lo.s32 	%r67, %r9, %r64, %r66;
	mul.wide.s32 	%rd29, %r63, 4;
	add.s64 	%rd30, %rd2, %rd29;
	ld.global.f32 	%f37, [%rd30];
	mul.wide.s32 	%rd31, %r67, 4;
	add.s64 	%rd32, %rd1, %rd31;
	ld.global.f32 	%f38, [%rd32];
	fma.rn.f32 	%f39, %f37, %f38, %f61;
	st.global.f32 	[%rd3], %f39;
	add.s64 	%rd34, %rd30, %rd45;
	ld.global.f32 	%f40, [%rd34];
	add.s64 	%rd36, %rd32, %rd47;
	ld.global.f32 	%f41, [%rd36];
	fma.rn.f32 	%f42, %f40, %f41, %f39;
	st.global.f32 	[%rd3], %f42;
	add.s64 	%rd37, %rd34, %rd45;
	ld.global.f32 	%f43, [%rd37];
	add.s64 	%rd38, %rd36, %rd47;
	ld.global.f32 	%f44, [%rd38];
	fma.rn.f32 	%f45, %f43, %f44, %f42;
	st.global.f32 	[%rd3], %f45;
	add.s64 	%rd39, %rd37, %rd45;
	ld.global.f32 	%f46, [%rd39];
	add.s64 	%rd40, %rd38, %rd47;
	ld.global.f32 	%f47, [%rd40];
	fma.rn.f32 	%f61, %f46, %f47, %f45;
	st.global.f32 	[%rd3], %f61;
	add.s32 	%r83, %r83, 4;
$L__BB4_11:
	add.s32 	%r69, %r11, %r77;
	add.s32 	%r33, %r69, %r21;
	and.b32  	%r68, %r38, 3;
	setp.eq.s32 	%p14, %r68, 0;
	@%p14 bra 	$L__BB4_16;
	setp.eq.s32 	%p15, %r68, 1;
	@%p15 bra 	$L__BB4_14;
	mad.lo.s32 	%r70, %r83, %r4, %r22;
	add.s32 	%r71, %r83, %r10;
	mad.lo.s32 	%r72, %r9, %r71, %r33;
	mul.wide.s32 	%rd41, %r70, 4;
	add.s64 	%rd42, %rd2, %rd41;
	ld.global.f32 	%f48, [%rd42];
	mul.wide.s32 	%rd43, %r72, 4;
	add.s64 	%rd44, %rd1, %rd43;
	ld.global.f32 	%f49, [%rd44];
	fma.rn.f32 	%f50, %f48, %f49, %f61;
	st.global.f32 	[%rd3], %f50;
	add.s64 	%rd46, %rd42, %rd45;
	ld.global.f32 	%f51, [%rd46];
	add.s64 	%rd48, %rd44, %rd47;
	ld.global.f32 	%f52, [%rd48];
	fma.rn.f32 	%f61, %f51, %f52, %f50;
	st.global.f32 	[%rd3], %f61;
	add.s32 	%r83, %r83, 2;
$L__BB4_14:
	and.b32  	%r73, %r38, 1;
	setp.eq.b32 	%p16, %r73, 1;
	not.pred 	%p17, %p16;
	@%p17 bra 	$L__BB4_16;
	mad.lo.s32 	%r74, %r83, %r4, %r22;
	add.s32 	%r75, %r83, %r10;
	mad.lo.s32 	%r76, %r9, %r75, %r33;
	mul.wide.s32 	%rd49, %r74, 4;
	add.s64 	%rd50, %rd2, %rd49;
	ld.global.f32 	%f53, [%rd50];
	mul.wide.s32 	%rd51, %r76, 4;
	add.s64 	%rd52, %rd1, %rd51;
	ld.global.f32 	%f54, [%rd52];
	fma.rn.f32 	%f61, %f53, %f54, %f61;
	st.global.f32 	[%rd3], %f61;
$L__BB4_16:
	add.s32 	%r78, %r21, 1;
	setp.ne.s32 	%p18, %r21, %r8;
	@%p18 bra 	$L__BB4_4;
$L__BB4_17:
	add.s32 	%r37, %r77, 1;
	setp.ne.s32 	%p19, %r77, %r18;
	mov.u32 	%r77, %r37;
	@%p19 bra 	$L__BB4_2;
$L__BB4_18:
	ret;

}
	// .globl	_Z7conv_bpPfS_S_iiiii
.visible .entry _Z7conv_bpPfS_S_iiiii(
	.param .u64 .ptr .align 1 _Z7conv_bpPfS_S_iiiii_param_0,
	.param .u64 .ptr .align 1 _Z7conv_bpPfS_S_iiiii_param_1,
	.param .u64 .ptr .align 1 _Z7conv_bpPfS_S_iiiii_param_2,
	.param .u32 _Z7conv_bpPfS_S_iiiii_param_3,
	.param .u32 _Z7conv_bpPfS_S_iiiii_param_4,
	.param .u32 _Z7conv_bpPfS_S_iiiii_param_5,
	.param .u32 _Z7conv_bpPfS_S_iiiii_param_6,
	.param .u32 _Z7conv_bpPfS_S_iiiii_param_7
)
{
	.reg .pred 	%p<44>;
	.reg .b32 	%r<93>;
	.reg .b32 	%f<43>;
	.reg .b64 	%rd<17>;

	ld.param.u64 	%rd8, [_Z7conv_bpPfS_S_iiiii_param_0];
	ld.param.u64 	%rd9, [_Z7conv_bpPfS_S_iiiii_param_1];
	ld.param.u64 	%rd10, [_Z7conv_bpPfS_S_iiiii_param_2];
	ld.param.u32 	%r38, [_Z7conv_bpPfS_S_iiiii_param_3];
	ld.param.u32 	%r35, [_Z7conv_bpPfS_S_iiiii_param_5];
	ld.param.u32 	%r36, [_Z7conv_bpPfS_S_iiiii_param_6];
	ld.param.u32 	%r37, [_Z7conv_bpPfS_S_iiiii_param_7];
	cvta.to.global.u64 	%rd1, %rd10;
	cvta.to.global.u64 	%rd2, %rd9;
	cvta.to.global.u64 	%rd11, %rd8;
	mov.u32 	%r39, %ctaid.x;
	mov.u32 	%r40, %ntid.x;
	mov.u32 	%r41, %tid.x;
	mad.lo.s32 	%r1, %r39, %r40, %r41;
	mov.u32 	%r42, %ctaid.y;
	mov.u32 	%r43, %ntid.y;
	mov.u32 	%r44, %tid.y;
	mad.lo.s32 	%r2, %r42, %r43, %r44;
	mov.u32 	%r3, %ctaid.z;
	mov.u32 	%r4, %tid.z;
	mad.lo.s32 	%r45, %r38, %r3, %r4;
	mad.lo.s32 	%r46, %r45, %r35, %r2;
	mad.lo.s32 	%r47, %r46, %r35, %r1;
	mul.wide.s32 	%rd12, %r47, 4;
	add.s64 	%rd3, %rd11, %rd12;
	mov.b32 	%r48, 0;
	st.global.u32 	[%rd3], %r48;
	shr.u32 	%r49, %r35, 31;
	add.s32 	%r50, %r35, %r49;
	shr.s32 	%r51, %r50, 1;
	neg.s32 	%r5, %r51;
	sub.s32 	%r88, %r2, %r51;
	add.s32 	%r7, %r88, %r36;
	setp.ge.s32 	%p1, %r88, %r7;
	@%p1 bra 	$L__BB5_24;
	add.s32 	%r8, %r5, %r1;
	add.s32 	%r9, %r8, %r37;
	mul.lo.s32 	%r52, %r37, %r36;
	mul.lo.s32 	%r10, %r52, %r4;
	sub.s32 	%r11, %r51, %r2;
	sub.s32 	%r12, %r51, %r1;
	mad.lo.s32 	%r13, %r52, %r3, %r12;
	add.s32 	%r14, %r37, -1;
	and.b32  	%r15, %r37, 3;
	mul.lo.s32 	%r16, %r4, %r36;
	mad.lo.s32 	%r56, %r3, %r36, %r51;
	sub.s32 	%r17, %r56, %r2;
	mov.f32 	%f38, 0f00000000;
$L__BB5_2:
	setp.ge.s32 	%p2, %r8, %r9;
	@%p2 bra 	$L__BB5_23;
	setp.eq.s32 	%p3, %r15, 0;
	mov.u32 	%r89, %r8;
	@%p3 bra 	$L__BB5_12;
	setp.ge.s32 	%p4, %r88, %r36;
	setp.ge.s32 	%p5, %r8, %r37;
	or.b32  	%r57, %r8, %r88;
	shr.u32 	%r58, %r57, 31;
	and.b32  	%r59, %r58, 1;
	setp.eq.b32 	%p6, %r59, 1;
	or.pred  	%p7, %p5, %p4;
	or.pred  	%p8, %p7, %p6;
	mad.lo.s32 	%r60, %r88, %r37, %r10;
	add.s32 	%r61, %r60, %r8;
	mul.wide.s32 	%rd13, %r61, 4;
	add.s64 	%rd4, %rd2, %rd13;
	add.s32 	%r62, %r11, %r88;
	mad.lo.s32 	%r63, %r62, %r37, %r13;
	add.s32 	%r64, %r63, %r8;
	mul.wide.s32 	%rd14, %r64, 4;
	add.s64 	%rd5, %rd1, %rd14;
	@%p8 bra 	$L__BB5_6;
	ld.global.f32 	%f19, [%rd4];
	ld.global.f32 	%f20, [%rd5];
	fma.rn.f32 	%f38, %f19, %f20, %f38;
	st.global.f32 	[%rd3], %f38;
$L__BB5_6:
	add.s32 	%r89, %r8, 1;
	setp.eq.s32 	%p9, %r15, 1;
	@%p9 bra 	$L__BB5_12;
	add.s32 	%r65, %r8, 1;
	setp.ge.s32 	%p11, %r65, %r37;
	or.b32  	%r66, %r65, %r88;
	shr.u32 	%r67, %r66, 31;
	and.b32  	%r68, %r67, 1;
	setp.eq.b32 	%p12, %r68, 1;
	or.pred  	%p13, %p11, %p4;
	or.pred  	%p14, %p13, %p12;
	@%p14 bra 	$L__BB5_9;
	ld.global.f32 	%f21, [%rd4+4];
	ld.global.f32 	%f22, [%rd5+4];
	fma.rn.f32 	%f38, %f21, %f22, %f38;
	st.global.f32 	[%rd3], %f38;
$L__BB5_9:
	add.s32 	%r89, %r8, 2;
	setp.eq.s32 	%p15, %r15, 2;
	@%p15 bra 	$L__BB5_12;
	add.s32 	%r89, %r8, 3;
	add.s32 	%r69, %r8, 2;
	setp.ge.s32 	%p17, %r69, %r37;
	or.b32  	%r70, %r69, %r88;
	shr.u32 	%r71, %r70, 31;
	and.b32  	%r72, %r71, 1;
	setp.eq.b32 	%p18, %r72, 1;
	or.pred  	%p19, %p17, %p4;
	or.pred  	%p20, %p19, %p18;
	@%p20 bra 	$L__BB5_12;
	ld.global.f32 	%f23, [%rd4+8];
	ld.global.f32 	%f24, [%rd5+8];
	fma.rn.f32 	%f38, %f23, %f24, %f38;
	st.global.f32 	[%rd3], %f38;
$L__BB5_12:
	setp.lt.u32 	%p21, %r14, 3;
	@%p21 bra 	$L__BB5_23;
	add.s32 	%r73, %r16, %r88;
	mad.lo.s32 	%r91, %r37, %r73, %r89;
	add.s32 	%r74, %r12, %r89;
	add.s32 	%r75, %r17, %r88;
	mad.lo.s32 	%r90, %r37, %r75, %r74;
$L__BB5_14:
	setp.ge.s32 	%p22, %r88, %r36;
	or.b32  	%r76, %r89, %r88;
	shr.u32 	%r77, %r76, 31;
	and.b32  	%r78, %r77, 1;
	setp.eq.b32 	%p23, %r78, 1;
	setp.ge.s32 	%p24, %r89, %r37;
	or.pred  	%p25, %p24, %p22;
	or.pred  	%p26, %p25, %p23;
	mul.wide.s32 	%rd15, %r91, 4;
	add.s64 	%rd6, %rd2, %rd15;
	mul.wide.s32 	%rd16, %r90, 4;
	add.s64 	%rd7, %rd1, %rd16;
	@%p26 bra 	$L__BB5_16;
	ld.global.f32 	%f25, [%rd6];
	ld.global.f32 	%f26, [%rd7];
	fma.rn.f32 	%f38, %f25, %f26, %f38;
	st.global.f32 	[%rd3], %f38;
$L__BB5_16:
	add.s32 	%r28, %r89, 1;
	or.b32  	%r79, %r28, %r88;
	shr.u32 	%r80, %r79, 31;
	and.b32  	%r81, %r80, 1;
	setp.eq.b32 	%p28, %r81, 1;
	setp.ge.s32 	%p29, %r28, %r37;
	or.pred  	%p30, %p29, %p22;
	or.pred  	%p31, %p30, %p28;
	@%p31 bra 	$L__BB5_18;
	ld.global.f32 	%f27, [%rd6+4];
	ld.global.f32 	%f28, [%rd7+4];
	fma.rn.f32 	%f38, %f27, %f28, %f38;
	st.global.f32 	[%rd3], %f38;
$L__BB5_18:
	add.s32 	%r29, %r28, 1;
	or.b32  	%r82, %r29, %r88;
	shr.u32 	%r83, %r82, 31;
	and.b32  	%r84, %r83, 1;
	setp.eq.b32 	%p33, %r84, 1;
	setp.ge.s32 	%p34, %r29, %r37;
	or.pred  	%p35, %p34, %p22;
	or.pred  	%p36, %p35, %p33;
	@%p36 bra 	$L__BB5_20;
	ld.global.f32 	%f29, [%rd6+8];
	ld.global.f32 	%f30, [%rd7+8];
	fma.rn.f32 	%f38, %f29, %f30, %f38;
	st.global.f32 	[%rd3], %f38;
$L__BB5_20:
	add.s32 	%r30, %r29, 1;
	or.b32  	%r85, %r30, %r88;
	shr.u32 	%r86, %r85, 31;
	and.b32  	%r87, %r86, 1;
	setp.eq.b32 	%p38, %r87, 1;
	setp.ge.s32 	%p39, %r30, %r37;
	or.pred  	%p40, %p39, %p22;
	or.pred  	%p41, %p40, %p38;
	@%p41 bra 	$L__BB5_22;
	ld.global.f32 	%f31, [%rd6+12];
	ld.global.f32 	%f32, [%rd7+12];
	fma.rn.f32 	%f38, %f31, %f32, %f38;
	st.global.f32 	[%rd3], %f38;
$L__BB5_22:
	add.s32 	%r91, %r91, 4;
	add.s32 	%r90, %r90, 4;
	add.s32 	%r89, %r30, 1;
	setp.ne.s32 	%p42, %r89, %r9;
	@%p42 bra 	$L__BB5_14;
$L__BB5_23:
	add.s32 	%r88, %r88, 1;
	setp.ne.s32 	%p43, %r88, %r7;
	@%p43 bra 	$L__BB5_2;
$L__BB5_24:
	ret;

}
	// .globl	_Z6rotatePfS_iii
.visible .entry _Z6rotatePfS_iii(
	.param .u64 .ptr .align 1 _Z6rotatePfS_iii_param_0,
	.param .u64 .ptr .align 1 _Z6rotatePfS_iii_param_1,
	.param .u32 _Z6rotatePfS_iii_param_2,
	.param .u32 _Z6rotatePfS_iii_param_3,
	.param .u32 _Z6rotatePfS_iii_param_4
)
{
	.reg .b32 	%r<24>;
	.reg .b32 	%f<2>;
	.reg .b64 	%rd<9>;

	ld.param.u64 	%rd1, [_Z6rotatePfS_iii_param_0];
	ld.param.u64 	%rd2, [_Z6rotatePfS_iii_param_1];
	ld.param.u32 	%r1, [_Z6rotatePfS_iii_param_4];
	cvta.to.global.u64 	%rd3, %rd1;
	cvta.to.global.u64 	%rd4, %rd2;
	mov.u32 	%r2, %ctaid.x;
	mov.u32 	%r3, %ntid.x;
	mov.u32 	%r4, %tid.x;
	mad.lo.s32 	%r5, %r2, %r3, %r4;
	mov.u32 	%r6, %ctaid.y;
	mov.u32 	%r7, %ntid.y;
	mov.u32 	%r8, %tid.y;
	mad.lo.s32 	%r9, %r6, %r7, %r8;
	mov.u32 	%r10, %ctaid.z;
	mov.u32 	%r11, %ntid.z;
	mov.u32 	%r12, %tid.z;
	mad.lo.s32 	%r13, %r10, %r11, %r12;
	mul.lo.s32 	%r14, %r1, %r13;
	mul.lo.s32 	%r15, %r14, %r1;
	not.b32 	%r16, %r9;
	add.s32 	%r17, %r1, %r16;
	not.b32 	%r18, %r5;
	add.s32 	%r19, %r1, %r18;
	mad.lo.s32 	%r20, %r17, %r1, %r19;
	add.s32 	%r21, %r20, %r15;
	mul.wide.s32 	%rd5, %r21, 4;
	add.s64 	%rd6, %rd4, %rd5;
	ld.global.f32 	%f1, [%rd6];
	mad.lo.s32 	%r22, %r1, %r9, %r5;
	add.s32 	%r23, %r22, %r15;
	mul.wide.s32 	%rd7, %r23, 4;
	add.s64 	%rd8, %rd3, %rd7;
	st.global.f32 	[%rd8], %f1;
	ret;

}
	// .globl	_Z9conv_bp_xPfS_S_iiiii
.visible .entry _Z9conv_bp_xPfS_S_iiiii(
	.param .u64 .ptr .align 1 _Z9conv_bp_xPfS_S_iiiii_param_0,
	.param .u64 .ptr .align 1 _Z9conv_bp_xPfS_S_iiiii_param_1,
	.param .u64 .ptr .align 1 _Z9conv_bp_xPfS_S_iiiii_param_2,
	.param .u32 _Z9conv_bp_xPfS_S_iiiii_param_3,
	.param .u32 _Z9conv_bp_xPfS_S_iiiii_param_4,
	.param .u32 _Z9conv_bp_xPfS_S_iiiii_param_5,
	.param .u32 _Z9conv_bp_xPfS_S_iiiii_param_6,
	.param .u32 _Z9conv_bp_xPfS_S_iiiii_param_7
)
{
	.reg .pred 	%p<18>;
	.reg .b32 	%r<147>;
	.reg .b32 	%f<55>;
	.reg .b64 	%rd<61>;

	ld.param.u64 	%rd5, [_Z9conv_bp_xPfS_S_iiiii_param_0];
	ld.param.u64 	%rd6, [_Z9conv_bp_xPfS_S_iiiii_param_1];
	ld.param.u64 	%rd7, [_Z9conv_bp_xPfS_S_iiiii_param_2];
	ld.param.u32 	%r75, [_Z9conv_bp_xPfS_S_iiiii_param_3];
	ld.param.u32 	%r76, [_Z9conv_bp_xPfS_S_iiiii_param_4];
	ld.param.u32 	%r77, [_Z9conv_bp_xPfS_S_iiiii_param_5];
	ld.param.u32 	%r78, [_Z9conv_bp_xPfS_S_iiiii_param_6];
	ld.param.u32 	%r79, [_Z9conv_bp_xPfS_S_iiiii_param_7];
	cvta.to.global.u64 	%rd1, %rd7;
	cvta.to.global.u64 	%rd2, %rd6;
	mov.u32 	%r80, %ctaid.y;
	mov.u32 	%r81, %ntid.y;
	mov.u32 	%r82, %tid.y;
	mad.lo.s32 	%r1, %r80, %r81, %r82;
	shr.u32 	%r83, %r77, 31;
	add.s32 	%r84, %r77, %r83;
	shr.s32 	%r4, %r84, 1;
	neg.s32 	%r2, %r4;
	sub.s32 	%r132, %r1, %r4;
	setp.gt.s32 	%p1, %r2, %r4;
	@%p1 bra 	$L__BB7_5;
	mov.u32 	%r85, %tid.x;
	mov.u32 	%r86, %ntid.x;
	mov.u32 	%r87, %ctaid.x;
	mad.lo.s32 	%r88, %r87, %r86, %r85;
	cvta.to.global.u64 	%rd3, %rd5;
	add.s32 	%r5, %r2, %r88;
	add.s32 	%r6, %r4, %r88;
	mov.u32 	%r89, %ctaid.z;
	mul.lo.s32 	%r7, %r79, %r78;
	mad.lo.s32 	%r90, %r79, %r1, %r88;
	mad.lo.s32 	%r8, %r7, %r89, %r90;
	setp.lt.s32 	%p2, %r76, 1;
	mul.lo.s32 	%r9, %r77, %r75;
	sub.s32 	%r10, %r4, %r88;
	@%p2 bra 	$L__BB7_5;
	mul.wide.s32 	%rd8, %r8, 4;
	add.s64 	%rd4, %rd3, %rd8;
	add.s32 	%r91, %r4, %r1;
	max.s32 	%r11, %r132, %r91;
	and.b32  	%r12, %r76, 7;
	and.b32  	%r13, %r76, 3;
	and.b32  	%r14, %r76, 2147483640;
	and.b32  	%r15, %r76, 1;
	neg.s32 	%r16, %r14;
	add.s32 	%r92, %r4, %r9;
	sub.s32 	%r17, %r92, %r1;
	mul.lo.s32 	%r93, %r77, %r77;
	mul.lo.s32 	%r94, %r93, %r75;
	shl.b32 	%r18, %r94, 3;
	shl.b32 	%r95, %r9, 1;
	add.s32 	%r96, %r4, %r95;
	sub.s32 	%r19, %r96, %r1;
	mad.lo.s32 	%r97, %r9, 3, %r4;
	sub.s32 	%r20, %r97, %r1;
	shl.b32 	%r98, %r9, 2;
	add.s32 	%r99, %r4, %r98;
	sub.s32 	%r21, %r99, %r1;
	mad.lo.s32 	%r100, %r9, 5, %r4;
	sub.s32 	%r22, %r100, %r1;
	mad.lo.s32 	%r101, %r9, 6, %r4;
	sub.s32 	%r23, %r101, %r1;
	mad.lo.s32 	%r102, %r9, 7, %r4;
	sub.s32 	%r24, %r102, %r1;
	shl.b32 	%r25, %r7, 3;
	sub.s32 	%r26, %r4, %r1;
	mul.wide.s32 	%rd53, %r7, 4;
$L__BB7_3:
	setp.le.s32 	%p3, %r5, %r6;
	@%p3 bra 	$L__BB7_6;
$L__BB7_4:
	add.s32 	%r28, %r132, 1;
	setp.eq.s32 	%p17, %r132, %r11;
	mov.u32 	%r132, %r28;
	@%p17 bra 	$L__BB7_5;
	bra.uni 	$L__BB7_3;
$L__BB7_5:
	ret;
$L__BB7_6:
	add.s32 	%r29, %r26, %r132;
	add.s32 	%r103, %r17, %r132;
	mad.lo.s32 	%r30, %r77, %r103, %r10;
	add.s32 	%r104, %r19, %r132;
	mad.lo.s32 	%r31, %r77, %r104, %r10;
	add.s32 	%r105, %r20, %r132;
	mad.lo.s32 	%r32, %r77, %r105, %r10;
	add.s32 	%r106, %r21, %r132;
	mad.lo.s32 	%r33, %r77, %r106, %r10;
	add.s32 	%r107, %r22, %r132;
	mad.lo.s32 	%r34, %r77, %r107, %r10;
	add.s32 	%r108, %r23, %r132;
	mad.lo.s32 	%r35, %r77, %r108, %r10;
	add.s32 	%r109, %r24, %r132;
	mad.lo.s32 	%r36, %r77, %r109, %r10;
	mad.lo.s32 	%r37, %r77, %r29, %r10;
	mov.u32 	%r133, %r5;
$L__BB7_7:
	mov.u32 	%r38, %r133;
	setp.ge.s32 	%p4, %r132, %r78;
	or.b32  	%r110, %r38, %r132;
	shr.u32 	%r111, %r110, 31;
	and.b32  	%r112, %r111, 1;
	setp.eq.b32 	%p5, %r112, 1;
	setp.ge.s32 	%p6, %r38, %r79;
	or.pred  	%p7, %p4, %p6;
	or.pred  	%p8, %p7, %p5;
	@%p8 bra 	$L__BB7_8;
	bra.uni 	$L__BB7_9;
$L__BB7_8:
	add.s32 	%r133, %r38, 1;
	setp.eq.s32 	%p16, %r38, %r6;
	@%p16 bra 	$L__BB7_4;
	bra.uni 	$L__BB7_7;
$L__BB7_9:
	setp.lt.u32 	%p9, %r76, 8;
	mad.lo.s32 	%r60, %r132, %r79, %r38;
	add.s32 	%r61, %r10, %r38;
	ld.global.f32 	%f52, [%rd4];
	mov.b32 	%r145, 0;
	@%p9 bra 	$L__BB7_12;
	add.s32 	%r142, %r30, %r38;
	add.s32 	%r141, %r31, %r38;
	add.s32 	%r140, %r32, %r38;
	add.s32 	%r139, %r33, %r38;
	add.s32 	%r138, %r34, %r38;
	add.s32 	%r137, %r35, %r38;
	add.s32 	%r136, %r36, %r38;
	add.s32 	%r135, %r37, %r38;
	mov.u32 	%r134, %r60;
	mov.u32 	%r143, %r16;
$L__BB7_11:
	.pragma "nounroll";
	mul.wide.s32 	%rd9, %r134, 4;
	add.s64 	%rd10, %rd2, %rd9;
	ld.global.f32 	%f9, [%rd10];
	mul.wide.s32 	%rd11, %r135, 4;
	add.s64 	%rd12, %rd1, %rd11;
	ld.global.f32 	%f10, [%rd12];
	fma.rn.f32 	%f11, %f9, %f10, %f52;
	st.global.f32 	[%rd4], %f11;
	add.s64 	%rd14, %rd10, %rd53;
	ld.global.f32 	%f12, [%rd14];
	mul.wide.s32 	%rd15, %r142, 4;
	add.s64 	%rd16, %rd1, %rd15;
	ld.global.f32 	%f13, [%rd16];
	fma.rn.f32 	%f14, %f12, %f13, %f11;
	st.global.f32 	[%rd4], %f14;
	add.s64 	%rd17, %rd14, %rd53;
	ld.global.f32 	%f15, [%rd17];
	mul.wide.s32 	%rd18, %r141, 4;
	add.s64 	%rd19, %rd1, %rd18;
	ld.global.f32 	%f16, [%rd19];
	fma.rn.f32 	%f17, %f15, %f16, %f14;
	st.global.f32 	[%rd4], %f17;
	add.s64 	%rd20, %rd17, %rd53;
	ld.global.f32 	%f18, [%rd20];
	mul.wide.s32 	%rd21, %r140, 4;
	add.s64 	%rd22, %rd1, %rd21;
	ld.global.f32 	%f19, [%rd22];
	fma.rn.f32 	%f20, %f18, %f19, %f17;
	st.global.f32 	[%rd4], %f20;
	add.s64 	%rd23, %rd20, %rd53;
	ld.global.f32 	%f21, [%rd23];
	mul.wide.s32 	%rd24, %r139, 4;
	add.s64 	%rd25, %rd1, %rd24;
	ld.global.f32 	%f22, [%rd25];
	fma.rn.f32 	%f23, %f21, %f22, %f20;
	st.global.f32 	[%rd4], %f23;
	add.s64 	%rd26, %rd23, %rd53;
	ld.global.f32 	%f24, [%rd26];
	mul.wide.s32 	%rd27, %r138, 4;
	add.s64 	%rd28, %rd1, %rd27;
	ld.global.f32 	%f25, [%rd28];
	fma.rn.f32 	%f26, %f24, %f25, %f23;
	st.global.f32 	[%rd4], %f26;
	add.s64 	%rd29, %rd26, %rd53;
	ld.global.f32 	%f27, [%rd29];
	mul.wide.s32 	%rd30, %r137, 4;
	add.s64 	%rd31, %rd1, %rd30;
	ld.global.f32 	%f28, [%rd31];
	fma.rn.f32 	%f29, %f27, %f28, %f26;
	st.global.f32 	[%rd4], %f29;
	add.s64 	%rd32, %rd29, %rd53;
	ld.global.f32 	%f30, [%rd32];
	mul.wide.s32 	%rd33, %r136, 4;
	add.s64 	%rd34, %rd1, %rd33;
	ld.global.f32 	%f31, [%rd34];
	fma.rn.f32 	%f52, %f30, %f31, %f29;
	st.global.f32 	[%rd4], %f52;
	add.s32 	%r143, %r143, 8;
	add.s32 	%r142, %r142, %r18;
	add.s32 	%r141, %r141, %r18;
	add.s32 	%r140, %r140, %r18;
	add.s32 	%r139, %r139, %r18;
	add.s32 	%r138, %r138, %r18;
	add.s32 	%r137, %r137, %r18;
	add.s32 	%r136, %r136, %r18;
	add.s32 	%r135, %r135, %r18;
	add.s32 	%r134, %r134, %r25;
	setp.eq.s32 	%p10, %r143, 0;
	mov.u32 	%r145, %r14;
	@%p10 bra 	$L__BB7_12;
	bra.uni 	$L__BB7_11;
$L__BB7_12:
	setp.eq.s32 	%p11, %r12, 0;
	@%p11 bra 	$L__BB7_8;
	add.s32 	%r114, %r12, -1;
	setp.lt.u32 	%p12, %r114, 3;
	@%p12 bra 	$L__BB7_15;
	mad.lo.s32 	%r115, %r145, %r7, %r60;
	mad.lo.s32 	%r116, %r9, %r145, %r29;
	mad.lo.s32 	%r117, %r116, %r77, %r61;
	mul.wide.s32 	%rd35, %r115, 4;
	add.s64 	%rd36, %rd2, %rd35;
	ld.global.f32 	%f32, [%rd36];
	mul.wide.s32 	%rd37, %r117, 4;
	add.s64 	%rd38, %rd1, %rd37;
	ld.global.f32 	%f33, [%rd38];
	fma.rn.f32 	%f34, %f32, %f33, %f52;
	st.global.f32 	[%rd4], %f34;
	add.s32 	%r118, %r116, %r9;
	mad.lo.s32 	%r119, %r118, %r77, %r61;
	add.s64 	%rd40, %rd36, %rd53;
	ld.global.f32 	%f35, [%rd40];
	mul.wide.s32 	%rd41, %r119, 4;
	add.s64 	%rd42, %rd1, %rd41;
	ld.global.f32 	%f36, [%rd42];
	fma.rn.f32 	%f37, %f35, %f36, %f34;
	st.global.f32 	[%rd4], %f37;
	add.s32 	%r120, %r118, %r9;
	mad.lo.s32 	%r121, %r120, %r77, %r61;
	add.s64 	%rd43, %rd40, %rd53;
	ld.global.f32 	%f38, [%rd43];
	mul.wide.s32 	%rd44, %r121, 4;
	add.s64 	%rd45, %rd1, %rd44;
	ld.global.f32 	%f39, [%rd45];
	fma.rn.f32 	%f40, %f38, %f39, %f37;
	st.global.f32 	[%rd4], %f40;
	add.s32 	%r122, %r120, %r9;
	mad.lo.s32 	%r123, %r122, %r77, %r61;
	add.s64 	%rd46, %rd43, %rd53;
	ld.global.f32 	%f41, [%rd46];
	mul.wide.s32 	%rd47, %r123, 4;
	add.s64 	%rd48, %rd1, %rd47;
	ld.global.f32 	%f42, [%rd48];
	fma.rn.f32 	%f52, %f41, %f42, %f40;
	st.global.f32 	[%rd4], %f52;
	add.s32 	%r145, %r145, 4;
$L__BB7_15:
	setp.eq.s32 	%p13, %r13, 0;
	@%p13 bra 	$L__BB7_8;
	setp.eq.s32 	%p14, %r13, 1;
	@%p14 bra 	$L__BB7_18;
	mad.lo.s32 	%r124, %r145, %r7, %r60;
	mad.lo.s32 	%r125, %r9, %r145, %r29;
	mad.lo.s32 	%r126, %r125, %r77, %r61;
	mul.wide.s32 	%rd49, %r124, 4;
	add.s64 	%rd50, %rd2, %rd49;
	ld.global.f32 	%f43, [%rd50];
	mul.wide.s32 	%rd51, %r126, 4;
	add.s64 	%rd52, %rd1, %rd51;
	ld.global.f32 	%f44, [%rd52];
	fma.rn.f32 	%f45, %f43, %f44, %f52;
	st.global.f32 	[%rd4], %f45;
	add.s32 	%r127, %r125, %r9;
	mad.lo.s32 	%r128, %r127, %r77, %r61;
	add.s64 	%rd54, %rd50, %rd53;
	ld.global.f32 	%f46, [%rd54];
	mul.wide.s32 	%rd55, %r128, 4;
	add.s64 	%rd56, %rd1, %rd55;
	ld.global.f32 	%f47, [%rd56];
	fma.rn.f32 	%f52, %f46, %f47, %f45;
	st.global.f32 	[%rd4], %f52;
	add.s32 	%r145, %r145, 2;
$L__BB7_18:
	setp.eq.s32 	%p15, %r15, 0;
	@%p15 bra 	$L__BB7_8;
	mad.lo.s32 	%r129, %r145, %r7, %r60;
	mad.lo.s32 	%r130, %r9, %r145, %r29;
	mad.lo.s32 	%r131, %r130, %r77, %r61;
	mul.wide.s32 	%rd57, %r129, 4;
	add.s64 	%rd58, %rd2, %rd57;
	ld.global.f32 	%f48, [%rd58];
	mul.wide.s32 	%rd59, %r131, 4;
	add.s64 	%rd60, %rd1, %rd59;
	ld.global.f32 	%f49, [%rd60];
	fma.rn.f32 	%f50, %f48, %f49, %f52;
	st.global.f32 	[%rd4], %f50;
	bra.uni 	$L__BB7_8;

}
	// .globl	_Z9conv_stepPfS_S_iiiffb
.visible .entry _Z9conv_stepPfS_S_iiiffb(
	.param .u64 .ptr .align 1 _Z9conv_stepPfS_S_iiiffb_param_0,
	.param .u64 .ptr .align 1 _Z9conv_stepPfS_S_iiiffb_param_1,
	.param .u64 .ptr .align 1 _Z9conv_stepPfS_S_iiiffb_param_2,
	.param .u32 _Z9conv_stepPfS_S_iiiffb_param_3,
	.param .u32 _Z9conv_stepPfS_S_iiiffb_param_4,
	.param .u32 _Z9conv_stepPfS_S_iiiffb_param_5,
	.param .f32 _Z9conv_stepPfS_S_iiiffb_param_6,
	.param .f32 _Z9conv_stepPfS_S_iiiffb_param_7,
	.param .u8 _Z9conv_stepPfS_S_iiiffb_param_8
)
{
	.reg .pred 	%p<2>;
	.reg .b16 	%rs<2>;
	.reg .b32 	%r<10>;
	.reg .b32 	%f<15>;
	.reg .b64 	%rd<15>;

	ld.param.u64 	%rd3, [_Z9conv_stepPfS_S_iiiffb_param_0];
	ld.param.u64 	%rd4, [_Z9conv_stepPfS_S_iiiffb_param_1];
	ld.param.u64 	%rd5, [_Z9conv_stepPfS_S_iiiffb_param_2];
	ld.param.u32 	%r2, [_Z9conv_stepPfS_S_iiiffb_param_3];
	ld.param.u32 	%r3, [_Z9conv_stepPfS_S_iiiffb_param_5];
	ld.param.f32 	%f4, [_Z9conv_stepPfS_S_iiiffb_param_6];
	ld.param.f32 	%f5, [_Z9conv_stepPfS_S_iiiffb_param_7];
	ld.param.s8 	%rs1, [_Z9conv_stepPfS_S_iiiffb_param_8];
	cvta.to.global.u64 	%rd1, %rd5;
	cvta.to.global.u64 	%rd2, %rd4;
	mov.u32 	%r4, %ctaid.z;
	mov.u32 	%r5, %tid.z;
	mov.u32 	%r6, %tid.y;
	mov.u32 	%r7, %tid.x;
	mad.lo.s32 	%r8, %r2, %r4, %r5;
	mad.lo.s32 	%r9, %r8, %r3, %r6;
	mad.lo.s32 	%r1, %r9, %r3, %r7;
	setp.eq.s16 	%p1, %rs1, 0;
	@%p1 bra 	$L__BB8_2;
	mul.wide.s32 	%rd6, %r1, 4;
	add.s64 	%rd7, %rd2, %rd6;
	ld.global.f32 	%f14, [%rd7];
	add.s64 	%rd8, %rd1, %rd6;
	st.global.f32 	[%rd8], %f14;
	bra.uni 	$L__BB8_3;
$L__BB8_2:
	mul.wide.s32 	%rd9, %r1, 4;
	add.s64 	%rd10, %rd1, %rd9;
	ld.global.f32 	%f6, [%rd10];
	mov.f32 	%f7, 0f3F800000;
	sub.f32 	%f8, %f7, %f5;
	add.s64 	%rd11, %rd2, %rd9;
	ld.global.f32 	%f9, [%rd11];
	mul.f32 	%f10, %f8, %f9;
	fma.rn.f32 	%f14, %f5, %f6, %f10;
	st.global.f32 	[%rd10], %f14;
$L__BB8_3:
	cvta.to.global.u64 	%rd12, %rd3;
	mul.f32 	%f11, %f4, %f14;
	mul.wide.s32 	%rd13, %r1, 4;
	add.s64 	%rd14, %rd12, %rd13;
	ld.global.f32 	%f12, [%rd14];
	sub.f32 	%f13, %f12, %f11;
	st.global.f32 	[%rd14], %f13;
	ret;

}
	// .globl	_Z10maxpool_fpPfS_Piiii
.visible .entry _Z10maxpool_fpPfS_Piiii(
	.param .u64 .ptr .align 1 _Z10maxpool_fpPfS_Piiii_param_0,
	.param .u64 .ptr .align 1 _Z10maxpool_fpPfS_Piiii_param_1,
	.param .u64 .ptr .align 1 _Z10maxpool_fpPfS_Piiii_param_2,
	.param .u32 _Z10maxpool_fpPfS_Piiii_param_3,
	.param .u32 _Z10maxpool_fpPfS_Piiii_param_4,
	.param .u32 _Z10maxpool_fpPfS_Piiii_param_5
)
{
	.reg .pred 	%p<12>;
	.reg .b32 	%r<43>;
	.reg .b32 	%f<12>;
	.reg .b64 	%rd<14>;

	ld.param.u64 	%rd5, [_Z10maxpool_fpPfS_Piiii_param_0];
	ld.param.u64 	%rd6, [_Z10maxpool_fpPfS_Piiii_param_1];
	ld.param.u64 	%rd7, [_Z10maxpool_fpPfS_Piiii_param_2];
	ld.param.u32 	%r4, [_Z10maxpool_fpPfS_Piiii_param_3];
	ld.param.u32 	%r5, [_Z10maxpool_fpPfS_Piiii_param_4];
	ld.param.u32 	%r6, [_Z10maxpool_fpPfS_Piiii_param_5];
	mov.u32 	%r7, %ctaid.x;
	mov.u32 	%r8, %ntid.x;
	mov.u32 	%r9, %tid.x;
	mad.lo.s32 	%r1, %r7, %r8, %r9;
	mov.u32 	%r10, %ctaid.y;
	mov.u32 	%r11, %ntid.y;
	mov.u32 	%r12, %tid.y;
	mad.lo.s32 	%r2, %r10, %r11, %r12;
	mov.u32 	%r13, %ctaid.z;
	mov.u32 	%r14, %ntid.z;
	mov.u32 	%r15, %tid.z;
	mad.lo.s32 	%r3, %r13, %r14, %r15;
	shr.u32 	%r16, %r4, 31;
	add.s32 	%r17, %r4, %r16;
	shr.s32 	%r18, %r17, 1;
	setp.ge.s32 	%p4, %r2, %r18;
	mov.pred 	%p11, 0;
	@%p4 bra 	$L__BB9_2;
	shr.u32 	%r19, %r5, 31;
	add.s32 	%r20, %r5, %r19;
	shr.s32 	%r21, %r20, 1;
	setp.lt.s32 	%p11, %r1, %r21;
$L__BB9_2:
	setp.ge.s32 	%p5, %r3, %r6;
	not.pred 	%p6, %p11;
	or.pred  	%p7, %p6, %p5;
	@%p7 bra 	$L__BB9_9;
	mul.lo.s32 	%r22, %r4, %r3;
	mul.lo.s32 	%r23, %r5, %r2;
	shl.b32 	%r24, %r23, 1;
	shl.b32 	%r25, %r1, 1;
	add.s32 	%r26, %r24, %r25;
	mad.lo.s32 	%r27, %r22, %r5, %r26;
	cvta.to.global.u64 	%rd8, %rd5;
	mul.wide.s32 	%rd9, %r27, 4;
	add.s64 	%rd1, %rd8, %rd9;
	ld.global.f32 	%f9, [%rd1];
	shr.u32 	%r28, %r22, 31;
	add.s32 	%r29, %r22, %r28;
	shr.s32 	%r30, %r29, 1;
	mul.lo.s32 	%r31, %r30, %r5;
	shr.u32 	%r32, %r31, 31;
	add.s32 	%r33, %r31, %r32;
	shr.s32 	%r34, %r33, 1;
	shr.u32 	%r35, %r23, 31;
	add.s32 	%r36, %r23, %r35;
	shr.s32 	%r37, %r36, 1;
	add.s32 	%r38, %r37, %r1;
	add.s32 	%r39, %r38, %r34;
	cvta.to.global.u64 	%rd10, %rd6;
	mul.wide.s32 	%rd11, %r39, 4;
	add.s64 	%rd2, %rd10, %rd11;
	st.global.f32 	[%rd2], %f9;
	cvta.to.global.u64 	%rd12, %rd7;
	add.s64 	%rd3, %rd12, %rd11;
	mov.b32 	%r40, 0;
	st.global.u32 	[%rd3], %r40;
	ld.global.f32 	%f11, [%rd2];
	ld.global.f32 	%f2, [%rd1+4];
	setp.geu.f32 	%p8, %f11, %f2;
	@%p8 bra 	$L__BB9_5;
	st.global.f32 	[%rd2], %f2;
	mov.b32 	%r41, 1;
	st.global.u32 	[%rd3], %r41;
	ld.global.f32 	%f11, [%rd2];
$L__BB9_5:
	mul.wide.s32 	%rd13, %r5, 4;
	add.s64 	%rd4, %rd1, %rd13;
	ld.global.f32 	%f5, [%rd4];
	setp.geu.f32 	%p9, %f11, %f5;
	@%p9 bra 	$L__BB9_7;
	st.global.f32 	[%rd2], %f5;
	st.global.u32 	[%rd3], %r5;
	ld.global.f32 	%f11, [%rd2];
$L__BB9_7:
	ld.global.f32 	%f8, [%rd4+4];
	setp.geu.f32 	%p10, %f11, %f8;
	@%p10 bra 	$L__BB9_9;
	st.global.f32 	[%rd2], %f8;
	add.s32 	%r42, %r5, 1;
	st.global.u32 	[%rd3], %r42;
$L__BB9_9:
	ret;

}
	// .globl	_Z10maxpool_bpPfS_Piiii
.visible .entry _Z10maxpool_bpPfS_Piiii(
	.param .u64 .ptr .align 1 _Z10maxpool_bpPfS_Piiii_param_0,
	.param .u64 .ptr .align 1 _Z10maxpool_bpPfS_Piiii_param_1,
	.param .u64 .ptr .align 1 _Z10maxpool_bpPfS_Piiii_param_2,
	.param .u32 _Z10maxpool_bpPfS_Piiii_param_3,
	.param .u32 _Z10maxpool_bpPfS_Piiii_param_4,
	.param .u32 _Z10maxpool_bpPfS_Piiii_param_5
)
{
	.reg .pred 	%p<6>;
	.reg .b32 	%r<24>;
	.reg .b32 	%f<2>;
	.reg .b64 	%rd<12>;

	ld.param.u64 	%rd1, [_Z10maxpool_bpPfS_Piiii_param_0];
	ld.param.u64 	%rd2, [_Z10maxpool_bpPfS_Piiii_param_1];
	ld.param.u64 	%rd3, [_Z10maxpool_bpPfS_Piiii_param_2];
	ld.param.u32 	%r4, [_Z10maxpool_bpPfS_Piiii_param_3];
	ld.param.u32 	%r5, [_Z10maxpool_bpPfS_Piiii_param_4];
	ld.param.u32 	%r6, [_Z10maxpool_bpPfS_Piiii_param_5];
	mov.u32 	%r7, %ctaid.x;
	mov.u32 	%r8, %ntid.x;
	mov.u32 	%r9, %tid.x;
	mad.lo.s32 	%r1, %r7, %r8, %r9;
	mov.u32 	%r10, %ctaid.y;
	mov.u32 	%r11, %ntid.y;
	mov.u32 	%r12, %tid.y;
	mad.lo.s32 	%r2, %r10, %r11, %r12;
	mov.u32 	%r13, %ctaid.z;
	mov.u32 	%r14, %ntid.z;
	mov.u32 	%r15, %tid.z;
	mad.lo.s32 	%r3, %r13, %r14, %r15;
	setp.ge.s32 	%p1, %r2, %r4;
	setp.ge.s32 	%p2, %r1, %r5;
	or.pred  	%p3, %p1, %p2;
	setp.ge.s32 	%p4, %r3, %r6;
	or.pred  	%p5, %p3, %p4;
	@%p5 bra 	$L__BB10_2;
	cvta.to.global.u64 	%rd4, %rd2;
	cvta.to.global.u64 	%rd5, %rd3;
	cvta.to.global.u64 	%rd6, %rd1;
	mad.lo.s32 	%r16, %r4, %r3, %r2;
	mul.lo.s32 	%r17, %r16, %r5;
	add.s32 	%r18, %r17, %r1;
	mul.wide.s32 	%rd7, %r18, 4;
	add.s64 	%rd8, %rd4, %rd7;
	ld.global.f32 	%f1, [%rd8];
	shl.b32 	%r19, %r1, 1;
	add.s64 	%rd9, %rd5, %rd7;
	ld.global.u32 	%r20, [%rd9];
	shl.b32 	%r21, %r17, 2;
	add.s32 	%r22, %r21, %r19;
	add.s32 	%r23, %r22, %r20;
	mul.wide.s32 	%rd10, %r23, 4;
	add.s64 	%rd11, %rd6, %rd10;
	st.global.f32 	[%rd11], %f1;
$L__BB10_2:
	ret;

}
	// .globl	_Z5FC_fpPfS_S_S_iii
.visible .entry _Z5FC_fpPfS_S_S_iii(
	.param .u64 .ptr .align 1 _Z5FC_fpPfS_S_S_iii_param_0,
	.param .u64 .ptr .align 1 _Z5FC_fpPfS_S_S_iii_param_1,
	.param .u64 .ptr .align 1 _Z5FC_fpPfS_S_S_iii_param_2,
	.param .u64 .ptr .align 1 _Z5FC_fpPfS_S_S_iii_param_3,
	.param .u32 _Z5FC_fpPfS_S_S_iii_param_4,
	.param .u32 _Z5FC_fpPfS_S_S_iii_param_5,
	.param .u32 _Z5FC_fpPfS_S_S_iii_param_6
)
{
	.reg .pred 	%p<15>;
	.reg .b32 	%r<38>;
	.reg .b32 	%f<115>;
	.reg .b64 	%rd<51>;

	ld.param.u64 	%rd17, [_Z5FC_fpPfS_S_S_iii_param_0];
	ld.param.u64 	%rd18, [_Z5FC_fpPfS_S_S_iii_param_1];
	ld.param.u64 	%rd19, [_Z5FC_fpPfS_S_S_iii_param_2];
	ld.param.u64 	%rd16, [_Z5FC_fpPfS_S_S_iii_param_3];
	ld.param.u32 	%r19, [_Z5FC_fpPfS_S_S_iii_param_4];
	ld.param.u32 	%r18, [_Z5FC_fpPfS_S_S_iii_param_5];
	ld.param.u32 	%r20, [_Z5FC_fpPfS_S_S_iii_param_6];
	cvta.to.global.u64 	%rd1, %rd19;
	cvta.to.global.u64 	%rd2, %rd17;
	cvta.to.global.u64 	%rd20, %rd18;
	mov.u32 	%r21, %ctaid.y;
	mov.u32 	%r22, %ntid.y;
	mov.u32 	%r23, %tid.y;
	mad.lo.s32 	%r1, %r21, %r22, %r23;
	mov.u32 	%r24, %ctaid.x;
	mov.u32 	%r25, %ntid.x;
	mov.u32 	%r26, %tid.x;
	mad.lo.s32 	%r27, %r24, %r25, %r26;
	setp.lt.s32 	%p2, %r1, %r19;
	setp.lt.s32 	%p3, %r27, %r20;
	and.pred  	%p1, %p2, %p3;
	mad.lo.s32 	%r28, %r20, %r1, %r27;
	mul.wide.s32 	%rd21, %r28, 4;
	add.s64 	%rd3, %rd20, %rd21;
	not.pred 	%p4, %p1;
	@%p4 bra 	$L__BB11_15;
	setp.lt.s32 	%p5, %r18, 1;
	mov.f32 	%f114, 0f00000000;
	@%p5 bra 	$L__BB11_14;
	mul.lo.s32 	%r2, %r18, %r1;
	and.b32  	%r3, %r18, 15;
	setp.lt.u32 	%p6, %r18, 16;
	mov.f32 	%f114, 0f00000000;
	mov.b32 	%r35, 0;
	@%p6 bra 	$L__BB11_5;
	and.b32  	%r35, %r18, 2147483632;
	neg.s32 	%r33, %r35;
	add.s64 	%rd48, %rd2, 32;
	mul.wide.u32 	%rd22, %r2, 4;
	add.s64 	%rd23, %rd22, %rd1;
	add.s64 	%rd47, %rd23, 32;
	mov.f32 	%f114, 0f00000000;
$L__BB11_4:
	.pragma "nounroll";
	ld.global.f32 	%f18, [%rd48+-32];
	ld.global.f32 	%f19, [%rd47+-32];
	fma.rn.f32 	%f20, %f18, %f19, %f114;
	ld.global.f32 	%f21, [%rd48+-28];
	ld.global.f32 	%f22, [%rd47+-28];
	fma.rn.f32 	%f23, %f21, %f22, %f20;
	ld.global.f32 	%f24, [%rd48+-24];
	ld.global.f32 	%f25, [%rd47+-24];
	fma.rn.f32 	%f26, %f24, %f25, %f23;
	ld.global.f32 	%f27, [%rd48+-20];
	ld.global.f32 	%f28, [%rd47+-20];
	fma.rn.f32 	%f29, %f27, %f28, %f26;
	ld.global.f32 	%f30, [%rd48+-16];
	ld.global.f32 	%f31, [%rd47+-16];
	fma.rn.f32 	%f32, %f30, %f31, %f29;
	ld.global.f32 	%f33, [%rd48+-12];
	ld.global.f32 	%f34, [%rd47+-12];
	fma.rn.f32 	%f35, %f33, %f34, %f32;
	ld.global.f32 	%f36, [%rd48+-8];
	ld.global.f32 	%f37, [%rd47+-8];
	fma.rn.f32 	%f38, %f36, %f37, %f35;
	ld.global.f32 	%f39, [%rd48+-4];
	ld.global.f32 	%f40, [%rd47+-4];
	fma.rn.f32 	%f41, %f39, %f40, %f38;
	ld.global.f32 	%f42, [%rd48];
	ld.global.f32 	%f43, [%rd47];
	fma.rn.f32 	%f44, %f42, %f43, %f41;
	ld.global.f32 	%f45, [%rd48+4];
	ld.global.f32 	%f46, [%rd47+4];
	fma.rn.f32 	%f47, %f45, %f46, %f44;
	ld.global.f32 	%f48, [%rd48+8];
	ld.global.f32 	%f49, [%rd47+8];
	fma.rn.f32 	%f50, %f48, %f49, %f47;
	ld.global.f32 	%f51, [%rd48+12];
	ld.global.f32 	%f52, [%rd47+12];
	fma.rn.f32 	%f53, %f51, %f52, %f50;
	ld.global.f32 	%f54, [%rd48+16];
	ld.global.f32 	%f55, [%rd47+16];
	fma.rn.f32 	%f56, %f54, %f55, %f53;
	ld.global.f32 	%f57, [%rd48+20];
	ld.global.f32 	%f58, [%rd47+20];
	fma.rn.f32 	%f59, %f57, %f58, %f56;
	ld.global.f32 	%f60, [%rd48+24];
	ld.global.f32 	%f61, [%rd47+24];
	fma.rn.f32 	%f62, %f60, %f61, %f59;
	ld.global.f32 	%f63, [%rd48+28];
	ld.global.f32 	%f64, [%rd47+28];
	fma.rn.f32 	%f114, %f63, %f64, %f62;
	add.s32 	%r33, %r33, 16;
	add.s64 	%rd48, %rd48, 64;
	add.s64 	%rd47, %rd47, 64;
	setp.ne.s32 	%p7, %r33, 0;
	@%p7 bra 	$L__BB11_4;
$L__BB11_5:
	setp.eq.s32 	%p8, %r3, 0;
	@%p8 bra 	$L__BB11_14;
	and.b32  	%r9, %r18, 7;
	setp.lt.u32 	%p9, %r3, 8;
	@%p9 bra 	$L__BB11_8;
	cvt.u64.u32 	%rd24, %r35;
	mul.wide.u32 	%rd25, %r35, 4;
	add.s64 	%rd26, %rd2, %rd25;
	ld.global.f32 	%f66, [%rd26];
	add.s32 	%r30, %r35, %r2;
	mul.wide.u32 	%rd27, %r30, 4;
	add.s64 	%rd28, %rd1, %rd27;
	ld.global.f32 	%f67, [%rd28];
	fma.rn.f32 	%f68, %f66, %f67, %f114;
	ld.global.f32 	%f69, [%rd26+4];
	cvt.u64.u32 	%rd29, %r2;
	add.s64 	%rd30, %rd24, %rd29;
	shl.b64 	%rd31, %rd30, 2;
	add.s64 	%rd32, %rd1, %rd31;
	ld.global.f32 	%f70, [%rd32+4];
	fma.rn.f32 	%f71, %f69, %f70, %f68;
	ld.global.f32 	%f72, [%rd26+8];
	ld.global.f32 	%f73, [%rd32+8];
	fma.rn.f32 	%f74, %f72, %f73, %f71;
	ld.global.f32 	%f75, [%rd26+12];
	ld.global.f32 	%f76, [%rd32+12];
	fma.rn.f32 	%f77, %f75, %f76, %f74;
	ld.global.f32 	%f78, [%rd26+16];
	ld.global.f32 	%f79, [%rd32+16];
	fma.rn.f32 	%f80, %f78, %f79, %f77;
	ld.global.f32 	%f81, [%rd26+20];
	ld.global.f32 	%f82, [%rd32+20];
	fma.rn.f32 	%f83, %f81, %f82, %f80;
	ld.global.f32 	%f84, [%rd26+24];
	ld.global.f32 	%f85, [%rd32+24];
	fma.rn.f32 	%f86, %f84, %f85, %f83;
	ld.global.f32 	%f87, [%rd26+28];
	ld.global.f32 	%f88, [%rd32+28];
	fma.rn.f32 	%f114, %f87, %f88, %f86;
	add.s32 	%r35, %r35, 8;
$L__BB11_8:
	setp.eq.s32 	%p10, %r9, 0;
	@%p10 bra 	$L__BB11_14;
	and.b32  	%r12, %r18, 3;
	setp.lt.u32 	%p11, %r9, 4;
	@%p11 bra 	$L__BB11_11;
	cvt.u64.u32 	%rd33, %r35;
	mul.wide.u32 	%rd34, %r35, 4;
	add.s64 	%rd35, %rd2, %rd34;
	ld.global.f32 	%f90, [%rd35];
	add.s32 	%r31, %r35, %r2;
	mul.wide.u32 	%rd36, %r31, 4;
	add.s64 	%rd37, %rd1, %rd36;
	ld.global.f32 	%f91, [%rd37];
	fma.rn.f32 	%f92, %f90, %f91, %f114;
	ld.global.f32 	%f93, [%rd35+4];
	cvt.u64.u32 	%rd38, %r2;
	add.s64 	%rd39, %rd33, %rd38;
	shl.b64 	%rd40, %rd39, 2;
	add.s64 	%rd41, %rd1, %rd40;
	ld.global.f32 	%f94, [%rd41+4];
	fma.rn.f32 	%f95, %f93, %f94, %f92;
	ld.global.f32 	%f96, [%rd35+8];
	ld.global.f32 	%f97, [%rd41+8];
	fma.rn.f32 	%f98, %f96, %f97, %f95;
	ld.global.f32 	%f99, [%rd35+12];
	ld.global.f32 	%f100, [%rd41+12];
	fma.rn.f32 	%f114, %f99, %f100, %f98;
	add.s32 	%r35, %r35, 4;
$L__BB11_11:
	setp.eq.s32 	%p12, %r12, 0;
	@%p12 bra 	$L__BB11_14;
	add.s32 	%r32, %r35, %r2;
	mul.wide.u32 	%rd42, %r32, 4;
	add.s64 	%rd50, %rd1, %rd42;
	mul.wide.u32 	%rd43, %r35, 4;
	add.s64 	%rd49, %rd2, %rd43;
	neg.s32 	%r37, %r12;
$L__BB11_13:
	.pragma "nounroll";
	ld.global.f32 	%f101, [%rd49];
	ld.global.f32 	%f102, [%rd50];
	fma.rn.f32 	%f114, %f101, %f102, %f114;
	add.s64 	%rd50, %rd50, 4;
	add.s64 	%rd49, %rd49, 4;
	add.s32 	%r37, %r37, 1;
	setp.ne.s32 	%p13, %r37, 0;
	@%p13 bra 	$L__BB11_13;
$L__BB11_14:
	st.global.f32 	[%rd3], %f114;
$L__BB11_15:
	bar.sync 	0;
	@%p4 bra 	$L__BB11_17;
	ld.global.f32 	%f103, [%rd3];
	cvta.to.global.u64 	%rd44, %rd16;
	mul.wide.u32 	%rd45, %r1, 4;
	add.s64 	%rd46, %rd44, %rd45;
	ld.global.f32 	%f104, [%rd46];
	add.f32 	%f105, %f103, %f104;
	st.global.f32 	[%rd3], %f105;
$L__BB11_17:
	ret;

}
	// .globl	_Z5FC_bpPfS_S_S_S_S_S_S_iii
.visible .entry _Z5FC_bpPfS_S_S_S_S_S_S_iii(
	.param .u64 .ptr .align 1 _Z5FC_bpPfS_S_S_S_S_S_S_iii_param_0,
	.param .u64 .ptr .align 1 _Z5FC_bpPfS_S_S_S_S_S_S_iii_param_1,
	.param .u64 .ptr .align 1 _Z5FC_bpPfS_S_S_S_S_S_S_iii_param_2,
	.param .u64 .ptr .align 1 _Z5FC_bpPfS_S_S_S_S_S_S_iii_param_3,
	.param .u64 .ptr .align 1 _Z5FC_bpPfS_S_S_S_S_S_S_iii_param_4,
	.param .u64 .ptr .align 1 _Z5FC_bpPfS_S_S_S_S_S_S_iii_param_5,
	.param .u64 .ptr .align 1 _Z5FC_bpPfS_S_S_S_S_S_S_iii_param_6,
	.param .u64 .ptr .align 1 _Z5FC_bpPfS_S_S_S_S_S_S_iii_param_7,
	.param .u32 _Z5FC_bpPfS_S_S_S_S_S_S_iii_param_8,
	.param .u32 _Z5FC_bpPfS_S_S_S_S_S_S_iii_param_9,
	.param .u32 _Z5FC_bpPfS_S_S_S_S_S_S_iii_param_10
)
{
	.reg .pred 	%p<30>;
	.reg .b32 	%r<73>;
	.reg .b32 	%f<137>;
	.reg .b64 	%rd<115>;

	ld.param.u64 	%rd14, [_Z5FC_bpPfS_S_S_S_S_S_S_iii_param_0];
	ld.param.u64 	%rd11, [_Z5FC_bpPfS_S_S_S_S_S_S_iii_param_2];
	ld.param.u64 	%rd15, [_Z5FC_bpPfS_S_S_S_S_S_S_iii_param_3];
	ld.param.u64 	%rd12, [_Z5FC_bpPfS_S_S_S_S_S_S_iii_param_4];
	ld.param.u64 	%rd13, [_Z5FC_bpPfS_S_S_S_S_S_S_iii_param_6];
	ld.param.u64 	%rd16, [_Z5FC_bpPfS_S_S_S_S_S_S_iii_param_7];
	ld.param.u32 	%r33, [_Z5FC_bpPfS_S_S_S_S_S_S_iii_param_8];
	ld.param.u32 	%r34, [_Z5FC_bpPfS_S_S_S_S_S_S_iii_param_9];
	ld.param.u32 	%r35, [_Z5FC_bpPfS_S_S_S_S_S_S_iii_param_10];
	cvta.to.global.u64 	%rd1, %rd16;
	cvta.to.global.u64 	%rd2, %rd14;
	cvta.to.global.u64 	%rd3, %rd15;
	mov.u32 	%r36, %ctaid.y;
	mov.u32 	%r37, %ntid.y;
	mov.u32 	%r38, %tid.y;
	mad.lo.s32 	%r1, %r36, %r37, %r38;
	mov.u32 	%r39, %ctaid.x;
	mov.u32 	%r40, %ntid.x;
	mov.u32 	%r41, %tid.x;
	mad.lo.s32 	%r2, %r39, %r40, %r41;
	setp.lt.s32 	%p2, %r1, %r33;
	setp.lt.s32 	%p3, %r2, %r34;
	and.pred  	%p1, %p2, %p3;
	not.pred 	%p4, %p1;
	@%p4 bra 	$L__BB12_2;
	cvta.to.global.u64 	%rd17, %rd11;
	mad.lo.s32 	%r42, %r34, %r1, %r2;
	mad.lo.s32 	%r43, %r33, %r2, %r1;
	mul.wide.s32 	%rd18, %r42, 4;
	add.s64 	%rd19, %rd17, %rd18;
	ld.global.f32 	%f25, [%rd19];
	mul.wide.s32 	%rd20, %r43, 4;
	add.s64 	%rd21, %rd3, %rd20;
	st.global.f32 	[%rd21], %f25;
$L__BB12_2:
	bar.sync 	0;
	setp.ge.s32 	%p5, %r1, %r34;
	setp.ge.s32 	%p6, %r2, %r35;
	or.pred  	%p7, %p5, %p6;
	@%p7 bra 	$L__BB12_16;
	setp.lt.s32 	%p8, %r33, 1;
	mov.f32 	%f128, 0f00000000;
	@%p8 bra 	$L__BB12_15;
	mul.lo.s32 	%r3, %r33, %r1;
	and.b32  	%r4, %r33, 7;
	setp.lt.u32 	%p9, %r33, 8;
	mov.f32 	%f128, 0f00000000;
	mov.b32 	%r66, 0;
	@%p9 bra 	$L__BB12_7;
	and.b32  	%r66, %r33, 2147483640;
	neg.s32 	%r64, %r66;
	shl.b32 	%r7, %r35, 3;
	mul.wide.u32 	%rd22, %r3, 4;
	add.s64 	%rd23, %rd22, %rd3;
	add.s64 	%rd113, %rd23, 16;
	mov.f32 	%f128, 0f00000000;
	mul.wide.s32 	%rd26, %r35, 4;
	mov.u32 	%r63, %r2;
$L__BB12_6:
	.pragma "nounroll";
	ld.global.f32 	%f30, [%rd113+-16];
	mul.wide.s32 	%rd24, %r63, 4;
	add.s64 	%rd25, %rd2, %rd24;
	ld.global.f32 	%f31, [%rd25];
	fma.rn.f32 	%f32, %f30, %f31, %f128;
	ld.global.f32 	%f33, [%rd113+-12];
	add.s64 	%rd27, %rd25, %rd26;
	ld.global.f32 	%f34, [%rd27];
	fma.rn.f32 	%f35, %f33, %f34, %f32;
	ld.global.f32 	%f36, [%rd113+-8];
	add.s64 	%rd28, %rd27, %rd26;
	ld.global.f32 	%f37, [%rd28];
	fma.rn.f32 	%f38, %f36, %f37, %f35;
	ld.global.f32 	%f39, [%rd113+-4];
	add.s64 	%rd29, %rd28, %rd26;
	ld.global.f32 	%f40, [%rd29];
	fma.rn.f32 	%f41, %f39, %f40, %f38;
	ld.global.f32 	%f42, [%rd113];
	add.s64 	%rd30, %rd29, %rd26;
	ld.global.f32 	%f43, [%rd30];
	fma.rn.f32 	%f44, %f42, %f43, %f41;
	ld.global.f32 	%f45, [%rd113+4];
	add.s64 	%rd31, %rd30, %rd26;
	ld.global.f32 	%f46, [%rd31];
	fma.rn.f32 	%f47, %f45, %f46, %f44;
	ld.global.f32 	%f48, [%rd113+8];
	add.s64 	%rd32, %rd31, %rd26;
	ld.global.f32 	%f49, [%rd32];
	fma.rn.f32 	%f50, %f48, %f49, %f47;
	ld.global.f32 	%f51, [%rd113+12];
	add.s64 	%rd33, %rd32, %rd26;
	ld.global.f32 	%f52, [%rd33];
	fma.rn.f32 	%f128, %f51, %f52, %f50;
	add.s32 	%r64, %r64, 8;
	add.s32 	%r63, %r63, %r7;
	add.s64 	%rd113, %rd113, 32;
	setp.ne.s32 	%p10, %r64, 0;
	@%p10 bra 	$L__BB12_6;
$L__BB12_7:
	setp.eq.s32 	%p11, %r4, 0;
	@%p11 bra 	$L__BB12_15;
	and.b32  	%r13, %r33, 3;
	setp.lt.u32 	%p12, %r4, 4;
	@%p12 bra 	$L__BB12_10;
	add.s32 	%r45, %r66, %r3;
	mul.wide.u32 	%rd34, %r45, 4;
	add.s64 	%rd35, %rd3, %rd34;
	ld.global.f32 	%f54, [%rd35];
	mad.lo.s32 	%r46, %r66, %r35, %r2;
	mul.wide.s32 	%rd36, %r46, 4;
	add.s64 	%rd37, %rd2, %rd36;
	ld.global.f32 	%f55, [%rd37];
	fma.rn.f32 	%f56, %f54, %f55, %f128;
	cvt.u64.u32 	%rd38, %r3;
	cvt.u64.u32 	%rd39, %r66;
	add.s64 	%rd40, %rd39, %rd38;
	shl.b64 	%rd41, %rd40, 2;
	add.s64 	%rd42, %rd3, %rd41;
	ld.global.f32 	%f57, [%rd42+4];
	mul.wide.s32 	%rd43, %r35, 4;
	add.s64 	%rd44, %rd37, %rd43;
	ld.global.f32 	%f58, [%rd44];
	fma.rn.f32 	%f59, %f57, %f58, %f56;
	ld.global.f32 	%f60, [%rd42+8];
	add.s64 	%rd45, %rd44, %rd43;
	ld.global.f32 	%f61, [%rd45];
	fma.rn.f32 	%f62, %f60, %f61, %f59;
	ld.global.f32 	%f63, [%rd42+12];
	add.s64 	%rd46, %rd45, %rd43;
	ld.global.f32 	%f64, [%rd46];
	fma.rn.f32 	%f128, %f63, %f64, %f62;
	add.s32 	%r66, %r66, 4;
$L__BB12_10:
	setp.eq.s32 	%p13, %r13, 0;
	@%p13 bra 	$L__BB12_15;
	setp.eq.s32 	%p14, %r13, 1;
	@%p14 bra 	$L__BB12_13;
	add.s32 	%r47, %r66, %r3;
	mul.wide.u32 	%rd47, %r47, 4;
	add.s64 	%rd48, %rd3, %rd47;
	ld.global.f32 	%f66, [%rd48];
	mad.lo.s32 	%r48, %r66, %r35, %r2;
	mul.wide.s32 	%rd49, %r48, 4;
	add.s64 	%rd50, %rd2, %rd49;
	ld.global.f32 	%f67, [%rd50];
	fma.rn.f32 	%f68, %f66, %f67, %f128;
	cvt.u64.u32 	%rd51, %r3;
	cvt.u64.u32 	%rd52, %r66;
	add.s64 	%rd53, %rd52, %rd51;
	shl.b64 	%rd54, %rd53, 2;
	add.s64 	%rd55, %rd3, %rd54;
	ld.global.f32 	%f69, [%rd55+4];
	mul.wide.s32 	%rd56, %r35, 4;
	add.s64 	%rd57, %rd50, %rd56;
	ld.global.f32 	%f70, [%rd57];
	fma.rn.f32 	%f128, %f69, %f70, %f68;
	add.s32 	%r66, %r66, 2;
$L__BB12_13:
	and.b32  	%r49, %r33, 1;
	setp.eq.b32 	%p15, %r49, 1;
	not.pred 	%p16, %p15;
	@%p16 bra 	$L__BB12_15;
	add.s32 	%r50, %r66, %r3;
	mul.wide.u32 	%rd58, %r50, 4;
	add.s64 	%rd59, %rd3, %rd58;
	ld.global.f32 	%f71, [%rd59];
	mad.lo.s32 	%r51, %r66, %r35, %r2;
	mul.wide.s32 	%rd60, %r51, 4;
	add.s64 	%rd61, %rd2, %rd60;
	ld.global.f32 	%f72, [%rd61];
	fma.rn.f32 	%f128, %f71, %f72, %f128;
$L__BB12_15:
	ld.param.u64 	%rd112, [_Z5FC_bpPfS_S_S_S_S_S_S_iii_param_1];
	mad.lo.s32 	%r52, %r35, %r1, %r2;
	cvta.to.global.u64 	%rd62, %rd112;
	mul.wide.s32 	%rd63, %r52, 4;
	add.s64 	%rd64, %rd62, %rd63;
	st.global.f32 	[%rd64], %f128;
$L__BB12_16:
	bar.sync 	0;
	@%p4 bra 	$L__BB12_30;
	setp.lt.s32 	%p18, %r35, 1;
	mov.f32 	%f136, 0f00000000;
	@%p18 bra 	$L__BB12_29;
	mul.lo.s32 	%r18, %r35, %r1;
	and.b32  	%r19, %r35, 7;
	setp.lt.u32 	%p19, %r35, 8;
	mov.f32 	%f136, 0f00000000;
	mov.b32 	%r71, 0;
	@%p19 bra 	$L__BB12_21;
	and.b32  	%r71, %r35, 2147483640;
	neg.s32 	%r69, %r71;
	shl.b32 	%r22, %r34, 3;
	mul.wide.u32 	%rd65, %r18, 4;
	add.s64 	%rd66, %rd65, %rd2;
	add.s64 	%rd114, %rd66, 16;
	mov.f32 	%f136, 0f00000000;
	mul.wide.s32 	%rd69, %r34, 4;
	mov.u32 	%r68, %r2;
$L__BB12_20:
	.pragma "nounroll";
	ld.global.f32 	%f77, [%rd114+-16];
	mul.wide.s32 	%rd67, %r68, 4;
	add.s64 	%rd68, %rd1, %rd67;
	ld.global.f32 	%f78, [%rd68];
	fma.rn.f32 	%f79, %f77, %f78, %f136;
	ld.global.f32 	%f80, [%rd114+-12];
	add.s64 	%rd70, %rd68, %rd69;
	ld.global.f32 	%f81, [%rd70];
	fma.rn.f32 	%f82, %f80, %f81, %f79;
	ld.global.f32 	%f83, [%rd114+-8];
	add.s64 	%rd71, %rd70, %rd69;
	ld.global.f32 	%f84, [%rd71];
	fma.rn.f32 	%f85, %f83, %f84, %f82;
	ld.global.f32 	%f86, [%rd114+-4];
	add.s64 	%rd72, %rd71, %rd69;
	ld.global.f32 	%f87, [%rd72];
	fma.rn.f32 	%f88, %f86, %f87, %f85;
	ld.global.f32 	%f89, [%rd114];
	add.s64 	%rd73, %rd72, %rd69;
	ld.global.f32 	%f90, [%rd73];
	fma.rn.f32 	%f91, %f89, %f90, %f88;
	ld.global.f32 	%f92, [%rd114+4];
	add.s64 	%rd74, %rd73, %rd69;
	ld.global.f32 	%f93, [%rd74];
	fma.rn.f32 	%f94, %f92, %f93, %f91;
	ld.global.f32 	%f95, [%rd114+8];
	add.s64 	%rd75, %rd74, %rd69;
	ld.global.f32 	%f96, [%rd75];
	fma.rn.f32 	%f97, %f95, %f96, %f94;
	ld.global.f32 	%f98, [%rd114+12];
	add.s64 	%rd76, %rd75, %rd69;
	ld.global.f32 	%f99, [%rd76];
	fma.rn.f32 	%f136, %f98, %f99, %f97;
	add.s32 	%r69, %r69, 8;
	add.s32 	%r68, %r68, %r22;
	add.s64 	%rd114, %rd114, 32;
	setp.ne.s32 	%p20, %r69, 0;
	@%p20 bra 	$L__BB12_20;
$L__BB12_21:
	setp.eq.s32 	%p21, %r19, 0;
	@%p21 bra 	$L__BB12_29;
	and.b32  	%r28, %r35, 3;
	setp.lt.u32 	%p22, %r19, 4;
	@%p22 bra 	$L__BB12_24;
	add.s32 	%r54, %r71, %r18;
	mul.wide.u32 	%rd77, %r54, 4;
	add.s64 	%rd78, %rd2, %rd77;
	ld.global.f32 	%f101, [%rd78];
	mad.lo.s32 	%r55, %r71, %r34, %r2;
	mul.wide.s32 	%rd79, %r55, 4;
	add.s64 	%rd80, %rd1, %rd79;
	ld.global.f32 	%f102, [%rd80];
	fma.rn.f32 	%f103, %f101, %f102, %f136;
	cvt.u64.u32 	%rd81, %r18;
	cvt.u64.u32 	%rd82, %r71;
	add.s64 	%rd83, %rd82, %rd81;
	shl.b64 	%rd84, %rd83, 2;
	add.s64 	%rd85, %rd2, %rd84;
	ld.global.f32 	%f104, [%rd85+4];
	mul.wide.s32 	%rd86, %r34, 4;
	add.s64 	%rd87, %rd80, %rd86;
	ld.global.f32 	%f105, [%rd87];
	fma.rn.f32 	%f106, %f104, %f105, %f103;
	ld.global.f32 	%f107, [%rd85+8];
	add.s64 	%rd88, %rd87, %rd86;
	ld.global.f32 	%f108, [%rd88];
	fma.rn.f32 	%f109, %f107, %f108, %f106;
	ld.global.f32 	%f110, [%rd85+12];
	add.s64 	%rd89, %rd88, %rd86;
	ld.global.f32 	%f111, [%rd89];
	fma.rn.f32 	%f136, %f110, %f111, %f109;
	add.s32 	%r71, %r71, 4;
$L__BB12_24:
	setp.eq.s32 	%p23, %r28, 0;
	@%p23 bra 	$L__BB12_29;
	setp.eq.s32 	%p24, %r28, 1;
	@%p24 bra 	$L__BB12_27;
	add.s32 	%r56, %r71, %r18;
	mul.wide.u32 	%rd90, %r56, 4;
	add.s64 	%rd91, %rd2, %rd90;
	ld.global.f32 	%f113, [%rd91];
	mad.lo.s32 	%r57, %r71, %r34, %r2;
	mul.wide.s32 	%rd92, %r57, 4;
	add.s64 	%rd93, %rd1, %rd92;
	ld.global.f32 	%f114, [%rd93];
	fma.rn.f32 	%f115, %f113, %f114, %f136;
	cvt.u64.u32 	%rd94, %r18;
	cvt.u64.u32 	%rd95, %r71;
	add.s64 	%rd96, %rd95, %rd94;
	shl.b64 	%rd97, %rd96, 2;
	add.s64 	%rd98, %rd2, %rd97;
	ld.global.f32 	%f116, [%rd98+4];
	mul.wide.s32 	%rd99, %r34, 4;
	add.s64 	%rd100, %rd93, %rd99;
	ld.global.f32 	%f117, [%rd100];
	fma.rn.f32 	%f136, %f116, %f117, %f115;
	add.s32 	%r71, %r71, 2;
$L__BB12_27:
	and.b32  	%r58, %r35, 1;
	setp.eq.b32 	%p25, %r58, 1;
	not.pred 	%p26, %p25;
	@%p26 bra 	$L__BB12_29;
	add.s32 	%r59, %r71, %r18;
	mul.wide.u32 	%rd101, %r59, 4;
	add.s64 	%rd102, %rd2, %rd101;
	ld.global.f32 	%f118, [%rd102];
	mad.lo.s32 	%r60, %r71, %r34, %r2;
	mul.wide.s32 	%rd103, %r60, 4;
	add.s64 	%rd104, %rd1, %rd103;
	ld.global.f32 	%f119, [%rd104];
	fma.rn.f32 	%f136, %f118, %f119, %f136;
$L__BB12_29:
	mad.lo.s32 	%r61, %r34, %r1, %r2;
	cvta.to.global.u64 	%rd105, %rd12;
	mul.wide.s32 	%rd106, %r61, 4;
	add.s64 	%rd107, %rd105, %rd106;
	st.global.f32 	[%rd107], %f136;
$L__BB12_30:
	setp.ge.s32 	%p27, %r2, %r35;
	setp.ge.s32 	%p28, %r1, %r33;
	bar.sync 	0;
	or.pred  	%p29, %p28, %p27;
	@%p29 bra 	$L__BB12_32;
	mad.lo.s32 	%r62, %r35, %r1, %r2;
	mul.wide.s32 	%rd108, %r62, 4;
	add.s64 	%rd109, %rd2, %rd108;
	ld.global.f32 	%f120, [%rd109];
	cvta.to.global.u64 	%rd110, %rd13;
	add.s64 	%rd111, %rd110, %rd108;
	st.global.f32 	[%rd111], %f120;
$L__BB12_32:
	bar.sync 	0;
	ret;

}
	// .globl	_Z9FC_step_wPfS_S_ffiii
.visible .entry _Z9FC_step_wPfS_S_ffiii(
	.param .u64 .ptr .align 1 _Z9FC_step_wPfS_S_ffiii_param_0,
	.param .u64 .ptr .align 1 _Z9FC_step_wPfS_S_ffiii_param_1,
	.param .u64 .ptr .align 1 _Z9FC_step_wPfS_S_ffiii_param_2,
	.param .f32 _Z9FC_step_wPfS_S_ffiii_param_3,
	.param .f32 _Z9FC_step_wPfS_S_ffiii_param_4,
	.param .u32 _Z9FC_step_wPfS_S_ffiii_param_5,
	.param .u32 _Z9FC_step_wPfS_S_ffiii_param_6,
	.param .u32 _Z9FC_step_wPfS_S_ffiii_param_7
)
{
	.reg .b32 	%r<11>;
	.reg .b32 	%f<13>;
	.reg .b64 	%rd<11>;

	ld.param.u64 	%rd1, [_Z9FC_step_wPfS_S_ffiii_param_0];
	ld.param.u64 	%rd2, [_Z9FC_step_wPfS_S_ffiii_param_1];
	ld.param.u64 	%rd3, [_Z9FC_step_wPfS_S_ffiii_param_2];
	ld.param.f32 	%f1, [_Z9FC_step_wPfS_S_ffiii_param_3];
	ld.param.f32 	%f2, [_Z9FC_step_wPfS_S_ffiii_param_4];
	ld.param.u32 	%r1, [_Z9FC_step_wPfS_S_ffiii_param_6];
	cvta.to.global.u64 	%rd4, %rd1;
	cvta.to.global.u64 	%rd5, %rd3;
	cvta.to.global.u64 	%rd6, %rd2;
	mov.u32 	%r2, %ctaid.y;
	mov.u32 	%r3, %ntid.y;
	mov.u32 	%r4, %tid.y;
	mad.lo.s32 	%r5, %r2, %r3, %r4;
	mov.u32 	%r6, %ctaid.x;
	mov.u32 	%r7, %ntid.x;
	mov.u32 	%r8, %tid.x;
	mad.lo.s32 	%r9, %r6, %r7, %r8;
	mad.lo.s32 	%r10, %r1, %r5, %r9;
	mul.wide.s32 	%rd7, %r10, 4;
	add.s64 	%rd8, %rd6, %rd7;
	ld.global.f32 	%f3, [%rd8];
	mov.f32 	%f4, 0f3F800000;
	sub.f32 	%f5, %f4, %f2;
	add.s64 	%rd9, %rd5, %rd7;
	ld.global.f32 	%f6, [%rd9];
	mul.f32 	%f7, %f5, %f6;
	fma.rn.f32 	%f8, %f2, %f3, %f7;
	st.global.f32 	[%rd8], %f8;
	st.global.f32 	[%rd9], %f8;
	ld.global.f32 	%f9, [%rd8];
	mul.f32 	%f10, %f1, %f9;
	add.s64 	%rd10, %rd4, %rd7;
	ld.global.f32 	%f11, [%rd10];
	sub.f32 	%f12, %f11, %f10;
	st.global.f32 	[%rd10], %f12;
	ret;

}
	// .globl	_Z9FC_step_bPfS_S_ffiii
.visible .entry _Z9FC_step_bPfS_S_ffiii(
	.param .u64 .ptr .align 1 _Z9FC_step_bPfS_S_ffiii_param_0,
	.param .u64 .ptr .align 1 _Z9FC_step_bPfS_S_ffiii_param_1,
	.param .u64 .ptr .align 1 _Z9FC_step_bPfS_S_ffiii_param_2,
	.param .f32 _Z9FC_step_bPfS_S_ffiii_param_3,
	.param .f32 _Z9FC_step_bPfS_S_ffiii_param_4,
	.param .u32 _Z9FC_step_bPfS_S_ffiii_param_5,
	.param .u32 _Z9FC_step_bPfS_S_ffiii_param_6,
	.param .u32 _Z9FC_step_bPfS_S_ffiii_param_7
)
{
	.reg .b32 	%r<11>;
	.reg .b32 	%f<13>;
	.reg .b64 	%rd<11>;

	ld.param.u64 	%rd1, [_Z9FC_step_bPfS_S_ffiii_param_0];
	ld.param.u64 	%rd2, [_Z9FC_step_bPfS_S_ffiii_param_1];
	ld.param.u64 	%rd3, [_Z9FC_step_bPfS_S_ffiii_param_2];
	ld.param.f32 	%f1, [_Z9FC_step_bPfS_S_ffiii_param_3];
	ld.param.f32 	%f2, [_Z9FC_step_bPfS_S_ffiii_param_4];
	ld.param.u32 	%r1, [_Z9FC_step_bPfS_S_ffiii_param_6];
	cvta.to.global.u64 	%rd4, %rd1;
	cvta.to.global.u64 	%rd5, %rd3;
	cvta.to.global.u64 	%rd6, %rd2;
	mov.u32 	%r2, %ctaid.y;
	mov.u32 	%r3, %ntid.y;
	mov.u32 	%r4, %tid.y;
	mad.lo.s32 	%r5, %r2, %r3, %r4;
	mov.u32 	%r6, %ctaid.x;
	mov.u32 	%r7, %ntid.x;
	mov.u32 	%r8, %tid.x;
	mad.lo.s32 	%r9, %r6, %r7, %r8;
	mad.lo.s32 	%r10, %r1, %r5, %r9;
	mul.wide.s32 	%rd7, %r10, 4;
	add.s64 	%rd8, %rd6, %rd7;
	ld.global.f32 	%f3, [%rd8];
	mov.f32 	%f4, 0f3F800000;
	sub.f32 	%f5, %f4, %f2;
	add.s64 	%rd9, %rd5, %rd7;
	ld.global.f32 	%f6, [%rd9];
	mul.f32 	%f7, %f5, %f6;
	fma.rn.f32 	%f8, %f2, %f3, %f7;
	st.global.f32 	[%rd8], %f8;
	st.global.f32 	[%rd9], %f8;
	ld.global.f32 	%f9, [%rd8];
	mul.f32 	%f10, %f1, %f9;
	add.s64 	%rd10, %rd4, %rd7;
	ld.global.f32 	%f11, [%rd10];
	sub.f32 	%f12, %f11, %f10;
	st.global.f32 	[%rd10], %f12;
	ret;

}


// ===== COMPILED SASS (sm_100) =====

	.target	sm_100

	.elftype	@"ET_EXEC"


//--------------------- .note.nv.tkinfo           --------------------------
	.section	.note.nv.tkinfo,"",@"SHT_NOTE"
	.sectionflags	@"SHF_NOTE_NV_TKINFO"
	.tkinfo
        /*0018*/ 	.word	0x00000002
        /*0030*/ 	.string	""
        /*0030*/ 	.string	"ptxas"
        /*0030*/ 	.string	"Cuda compilation tools, release 13.0, V13.0.88"
        /*0030*/ 	.string	"Build cuda_13.0.r13.0/compiler.36424714_0"
        /*0030*/ 	.string	"-arch sm_100 -m 64 "



//--------------------- .note.nv.cuinfo           --------------------------
	.section	.note.nv.cuinfo,"",@"SHT_NOTE"
	.sectionflags	@"SHF_NOTE_NV_CUINFO"
        /*0018*/ 	.short	0x0002
        /*001a*/ 	.short	0x0064
        /*001c*/ 	.short	0x0082
	.zero		2


//--------------------- .nv.info                  --------------------------
	.section	.nv.info,"",@"SHT_CUDA_INFO"
	.align	4


	//----- nvinfo : EIATTR_REGCOUNT
	.align		4
        /*0000*/ 	.byte	0x04, 0x2f
        /*0002*/ 	.short	(.L_1 - .L_0)
	.align		4
.L_0:
        /*0004*/ 	.word	index@(_Z7ReLU_fpPfS_iii)
        /*0008*/ 	.word	0x0000000a


	//----- nvinfo : EIATTR_FRAME_SIZE
	.align		4
.L_1:
        /*000c*/ 	.byte	0x04, 0x11
        /*000e*/ 	.short	(.L_3 - .L_2)
	.align		4
.L_2:
        /*0010*/ 	.word	index@(_Z7ReLU_fpPfS_iii)
        /*0014*/ 	.word	0x00000000


	//----- nvinfo : EIATTR_REGCOUNT
	.align		4
.L_3:
        /*0018*/ 	.byte	0x04, 0x2f
        /*001a*/ 	.short	(.L_5 - .L_4)
	.align		4
.L_4:
        /*001c*/ 	.word	index@(_Z7ReLU_bpPfS_S_iii)
        /*0020*/ 	.word	0x0000000c


	//----- nvinfo : EIATTR_FRAME_SIZE
	.align		4
.L_5:
        /*0024*/ 	.byte	0x04, 0x11
        /*0026*/ 	.short	(.L_7 - .L_6)
	.align		4
.L_6:
        /*0028*/ 	.word	index@(_Z7ReLU_bpPfS_S_iii)
        /*002c*/ 	.word	0x00000000


	//----- nvinfo : EIATTR_REGCOUNT
	.align		4
.L_7:
        /*0030*/ 	.byte	0x04, 0x2f
        /*0032*/ 	.short	(.L_9 - .L_8)
	.align		4
.L_8:
        /*0034*/ 	.word	index@(_Z10Sigmoid_fpPfS_iii)
        /*0038*/ 	.word	0x00000010


	//----- nvinfo : EIATTR_FRAME_SIZE
	.align		4
.L_9:
        /*003c*/ 	.byte	0x04, 0x11
        /*003e*/ 	.short	(.L_11 - .L_10)
	.align		4
.L_10:
        /*0040*/ 	.word	index@($__internal_0_$__cuda_sm20_dblrcp_rn_slowpath_v3)
        /*0044*/ 	.word	0x00000000


	//----- nvinfo : EIATTR_FRAME_SIZE
	.align		4
.L_11:
        /*0048*/ 	.byte	0x04, 0x11
        /*004a*/ 	.short	(.L_13 - .L_12)
	.align		4
.L_12:
        /*004c*/ 	.word	index@(_Z10Sigmoid_fpPfS_iii)
        /*0050*/ 	.word	0x00000000


	//----- nvinfo : EIATTR_REGCOUNT
	.align		4
.L_13:
        /*0054*/ 	.byte	0x04, 0x2f
        /*0056*/ 	.short	(.L_15 - .L_14)
	.align		4
.L_14:
        /*0058*/ 	.word	index@(_Z10Sigmoid_bpPfS_S_iii)
        /*005c*/ 	.word	0x0000000e


	//----- nvinfo : EIATTR_FRAME_SIZE
	.align		4
.L_15:
        /*0060*/ 	.byte	0x04, 0x11
        /*0062*/ 	.short	(.L_17 - .L_16)
	.align		4
.L_16:
        /*0064*/ 	.word	index@(_Z10Sigmoid_bpPfS_S_iii)
        /*0068*/ 	.word	0x00000000


	//----- nvinfo : EIATTR_REGCOUNT
	.align		4
.L_17:
        /*006c*/ 	.byte	0x04, 0x2f
        /*006e*/ 	.short	(.L_19 - .L_18)
	.align		4
.L_18:
        /*0070*/ 	.word	index@(_Z7conv_fpPfS_S_iiiii)
        /*0074*/ 	.word	0x00000020


	//----- nvinfo : EIATTR_FRAME_SIZE
	.align		4
.L_19:
        /*0078*/ 	.byte	0x04, 0x11
        /*007a*/ 	.short	(.L_21 - .L_20)
	.align		4
.L_20:
        /*007c*/ 	.word	index@(_Z7conv_fpPfS_S_iiiii)
        /*0080*/ 	.word	0x00000000


	//----- nvinfo : EIATTR_REGCOUNT
	.align		4
.L_21:
        /*0084*/ 	.byte	0x04, 0x2f
        /*0086*/ 	.short	(.L_23 - .L_22)
	.align		4
.L_22:
        /*0088*/ 	.word	index@(_Z7conv_bpPfS_S_iiiii)
        /*008c*/ 	.word	0x0000001d


	//----- nvinfo : EIATTR_FRAME_SIZE
	.align		4
.L_23:
        /*0090*/ 	.byte	0x04, 0x11
        /*0092*/ 	.short	(.L_25 - .L_24)
	.align		4
.L_24:
        /*0094*/ 	.word	index@(_Z7conv_bpPfS_S_iiiii)
        /*0098*/ 	.word	0x00000000


	//----- nvinfo : EIATTR_REGCOUNT
	.align		4
.L_25:
        /*009c*/ 	.byte	0x04, 0x2f
        /*009e*/ 	.short	(.L_27 - .L_26)
	.align		4
.L_26:
        /*00a0*/ 	.word	index@(_Z6rotatePfS_iii)
        /*00a4*/ 	.word	0x0000000c


	//----- nvinfo : EIATTR_FRAME_SIZE
	.align		4
.L_27:
        /*00a8*/ 	.byte	0x04, 0x11
        /*00aa*/ 	.short	(.L_29 - .L_28)
	.align		4
.L_28:
        /*00ac*/ 	.word	index@(_Z6rotatePfS_iii)
        /*00b0*/ 	.word	0x00000000


	//----- nvinfo : EIATTR_REGCOUNT
	.align		4
.L_29:
        /*00b4*/ 	.byte	0x04, 0x2f
        /*00b6*/ 	.short	(.L_31 - .L_30)
	.align		4
.L_30:
        /*00b8*/ 	.word	index@(_Z9conv_bp_xPfS_S_iiiii)
        /*00bc*/ 	.word	0x00000030


	//----- nvinfo : EIATTR_FRAME_SIZE
	.align		4
.L_31:
        /*00c0*/ 	.byte	0x04, 0x11
        /*00c2*/ 	.short	(.L_33 - .L_32)
	.align		4
.L_32:
        /*00c4*/ 	.word	index@(_Z9conv_bp_xPfS_S_iiiii)
        /*00c8*/ 	.word	0x00000000


	//----- nvinfo : EIATTR_REGCOUNT
	.align		4
.L_33:
        /*00cc*/ 	.byte	0x04, 0x2f
        /*00ce*/ 	.short	(.L_35 - .L_34)
	.align		4
.L_34:
        /*00d0*/ 	.word	index@(_Z9conv_stepPfS_S_iiiffb)
        /*00d4*/ 	.word	0x00000012


	//----- nvinfo : EIATTR_FRAME_SIZE
	.align		4
.L_35:
        /*00d8*/ 	.byte	0x04, 0x11
        /*00da*/ 	.short	(.L_37 - .L_36)
	.align		4
.L_36:
        /*00dc*/ 	.word	index@(_Z9conv_stepPfS_S_iiiffb)
        /*00e0*/ 	.word	0x00000000


	//----- nvinfo : EIATTR_REGCOUNT
	.align		4
.L_37:
        /*00e4*/ 	.byte	0x04, 0x2f
        /*00e6*/ 	.short	(.L_39 - .L_38)
	.align		4
.L_38:
        /*00e8*/ 	.word	index@(_Z10maxpool_fpPfS_Piiii)
        /*00ec*/ 	.word	0x00000016


	//----- nvinfo : EIATTR_FRAME_SIZE
	.align		4
.L_39:
        /*00f0*/ 	.byte	0x04, 0x11
        /*00f2*/ 	.short	(.L_41 - .L_40)
	.align		4
.L_40:
        /*00f4*/ 	.word	index@(_Z10maxpool_fpPfS_Piiii)
        /*00f8*/ 	.word	0x00000000


	//----- nvinfo : EIATTR_REGCOUNT
	.align		4
.L_41:
        /*00fc*/ 	.byte	0x04, 0x2f
        /*00fe*/ 	.short	(.L_43 - .L_42)
	.align		4
.L_42:
        /*0100*/ 	.word	index@(_Z10maxpool_bpPfS_Piiii)
        /*0104*/ 	.word	0x0000000c


	//----- nvinfo : EIATTR_FRAME_SIZE
	.align		4
.L_43:
        /*0108*/ 	.byte	0x04, 0x11
        /*010a*/ 	.short	(.L_45 - .L_44)
	.align		4
.L_44:
        /*010c*/ 	.word	index@(_Z10maxpool_bpPfS_Piiii)
        /*0110*/ 	.word	0x00000000


	//----- nvinfo : EIATTR_REGCOUNT
	.align		4
.L_45:
        /*0114*/ 	.byte	0x04, 0x2f
        /*0116*/ 	.short	(.L_47 - .L_46)
	.align		4
.L_46:
        /*0118*/ 	.word	index@(_Z5FC_fpPfS_S_S_iii)
        /*011c*/ 	.word	0x0000001e


	//----- nvinfo : EIATTR_FRAME_SIZE
	.align		4
.L_47:
        /*0120*/ 	.byte	0x04, 0x11
        /*0122*/ 	.short	(.L_49 - .L_48)
	.align		4
.L_48:
        /*0124*/ 	.word	index@(_Z5FC_fpPfS_S_S_iii)
        /*0128*/ 	.word	0x00000000


	//----- nvinfo : EIATTR_REGCOUNT
	.align		4
.L_49:
        /*012c*/ 	.byte	0x04, 0x2f
        /*012e*/ 	.short	(.L_51 - .L_50)
	.align		4
.L_50:
        /*0130*/ 	.word	index@(_Z5FC_bpPfS_S_S_S_S_S_S_iii)
        /*0134*/ 	.word	0x00000020


	//----- nvinfo : EIATTR_FRAME_SIZE
	.align		4
.L_51:
        /*0138*/ 	.byte	0x04, 0x11
        /*013a*/ 	.short	(.L_53 - .L_52)
	.align		4
.L_52:
        /*013c*/ 	.word	index@(_Z5FC_bpPfS_S_S_S_S_S_S_iii)
        /*0140*/ 	.word	0x00000000


	//----- nvinfo : EIATTR_REGCOUNT
	.align		4
.L_53:
        /*0144*/ 	.byte	0x04, 0x2f
        /*0146*/ 	.short	(.L_55 - .L_54)
	.align		4
.L_54:
        /*0148*/ 	.word	index@(_Z9FC_step_wPfS_S_ffiii)
        /*014c*/ 	.word	0x00000010


	//----- nvinfo : EIATTR_FRAME_SIZE
	.align		4
.L_55:
        /*0150*/ 	.byte	0x04, 0x11
        /*0152*/ 	.short	(.L_57 - .L_56)
	.align		4
.L_56:
        /*0154*/ 	.word	index@(_Z9FC_step_wPfS_S_ffiii)
        /*0158*/ 	.word	0x00000000


	//----- nvinfo : EIATTR_REGCOUNT
	.align		4
.L_57:
        /*015c*/ 	.byte	0x04, 0x2f
        /*015e*/ 	.short	(.L_59 - .L_58)
	.align		4
.L_58:
        /*0160*/ 	.word	index@(_Z9FC_step_bPfS_S_ffiii)
        /*0164*/ 	.word	0x00000010


	//----- nvinfo : EIATTR_FRAME_SIZE
	.align		4
.L_59:
        /*0168*/ 	.byte	0x04, 0x11
        /*016a*/ 	.short	(.L_61 - .L_60)
	.align		4
.L_60:
        /*016c*/ 	.word	index@(_Z9FC_step_bPfS_S_ffiii)
        /*0170*/ 	.word	0x00000000


	//----- nvinfo : EIATTR_MIN_STACK_SIZE
	.align		4
.L_61:
        /*0174*/ 	.byte	0x04, 0x12
        /*0176*/ 	.short	(.L_63 - .L_62)
	.align		4
.L_62:
        /*0178*/ 	.word	index@(_Z9FC_step_bPfS_S_ffiii)
        /*017c*/ 	.word	0x00000000


	//----- nvinfo : EIATTR_MIN_STACK_SIZE
	.align		4
.L_63:
        /*0180*/ 	.byte	0x04, 0x12
        /*0182*/ 	.short	(.L_65 - .L_64)
	.align		4
.L_64:
        /*0184*/ 	.word	index@(_Z9FC_step_wPfS_S_ffiii)
        /*0188*/ 	.word	0x00000000


	//----- nvinfo : EIATTR_MIN_STACK_SIZE
	.align		4
.L_65:
        /*018c*/ 	.byte	0x04, 0x12
        /*018e*/ 	.short	(.L_67 - .L_66)
	.align		4
.L_66:
        /*0190*/ 	.word	index@(_Z5FC_bpPfS_S_S_S_S_S_S_iii)
        /*0194*/ 	.word	0x00000000


	//----- nvinfo : EIATTR_MIN_STACK_SIZE
	.align		4
.L_67:
        /*0198*/ 	.byte	0x04, 0x12
        /*019a*/ 	.short	(.L_69 - .L_68)
	.align		4
.L_68:
        /*019c*/ 	.word	index@(_Z5FC_fpPfS_S_S_iii)
        /*01a0*/ 	.word	0x00000000


	//----- nvinfo : EIATTR_MIN_STACK_SIZE
	.align		4
.L_69:
        /*01a4*/ 	.byte	0x04, 0x12
        /*01a6*/ 	.short	(.L_71 - .L_70)
	.align		4
.L_70:
        /*01a8*/ 	.word	index@(_Z10maxpool_bpPfS_Piiii)
        /*01ac*/ 	.word	0x00000000


	//----- nvinfo : EIATTR_MIN_STACK_SIZE
	.align		4
.L_71:
        /*01b0*/ 	.byte	0x04, 0x12
        /*01b2*/ 	.short	(.L_73 - .L_72)
	.align		4
.L_72:
        /*01b4*/ 	.word	index@(_Z10maxpool_fpPfS_Piiii)
        /*01b8*/ 	.word	0x00000000


	//----- nvinfo : EIATTR_MIN_STACK_SIZE
	.align		4
.L_73:
        /*01bc*/ 	.byte	0x04, 0x12
        /*01be*/ 	.short	(.L_75 - .L_74)
	.align		4
.L_74:
        /*01c0*/ 	.word	index@(_Z9conv_stepPfS_S_iiiffb)
        /*01c4*/ 	.word	0x00000000


	//----- nvinfo : EIATTR_MIN_STACK_SIZE
	.align		4
.L_75:
        /*01c8*/ 	.byte	0x04, 0x12
        /*01ca*/ 	.short	(.L_77 - .L_76)
	.align		4
.L_76:
        /*01cc*/ 	.word	index@(_Z9conv_bp_xPfS_S_iiiii)
        /*01d0*/ 	.word	0x00000000


	//----- nvinfo : EIATTR_MIN_STACK_SIZE
	.align		4
.L_77:
        /*01d4*/ 	.byte	0x04, 0x12
        /*01d6*/ 	.short	(.L_79 - .L_78)
	.align		4
.L_78:
        /*01d8*/ 	.word	index@(_Z6rotatePfS_iii)
        /*01dc*/ 	.word	0x00000000


	//----- nvinfo : EIATTR_MIN_STACK_SIZE
	.align		4
.L_79:
        /*01e0*/ 	.byte	0x04, 0x12
        /*01e2*/ 	.short	(.L_81 - .L_80)
	.align		4
.L_80:
        /*01e4*/ 	.word	index@(_Z7conv_bpPfS_S_iiiii)
        /*01e8*/ 	.word	0x00000000


	//----- nvinfo : EIATTR_MIN_STACK_SIZE
	.align		4
.L_81:
        /*01ec*/ 	.byte	0x04, 0x12
        /*01ee*/ 	.short	(.L_83 - .L_82)
	.align		4
.L_82:
        /*01f0*/ 	.word	index@(_Z7conv_fpPfS_S_iiiii)
        /*01f4*/ 	.word	0x00000000


	//----- nvinfo : EIATTR_MIN_STACK_SIZE
	.align		4
.L_83:
        /*01f8*/ 	.byte	0x04, 0x12
        /*01fa*/ 	.short	(.L_85 - .L_84)
	.align		4
.L_84:
        /*01fc*/ 	.word	index@(_Z10Sigmoid_bpPfS_S_iii)
        /*0200*/ 	.word	0x00000000


	//----- nvinfo : EIATTR_MIN_STACK_SIZE
	.align		4
.L_85:
        /*0204*/ 	.byte	0x04, 0x12
        /*0206*/ 	.short	(.L_87 - .L_86)
	.align		4
.L_86:
        /*0208*/ 	.word	index@(_Z10Sigmoid_fpPfS_iii)
        /*020c*/ 	.word	0x00000000


	//----- nvinfo : EIATTR_MIN_STACK_SIZE
	.align		4
.L_87:
        /*0210*/ 	.byte	0x04, 0x12
        /*0212*/ 	.short	(.L_89 - .L_88)
	.align		4
.L_88:
        /*0214*/ 	.word	index@(_Z7ReLU_bpPfS_S_iii)
        /*0218*/ 	.word	0x00000000


	//----- nvinfo : EIATTR_MIN_STACK_SIZE
	.align		4
.L_89:
        /*021c*/ 	.byte	0x04, 0x12
        /*021e*/ 	.short	(.L_91 - .L_90)
	.align		4
.L_90:
        /*0220*/ 	.word	index@(_Z7ReLU_fpPfS_iii)
        /*0224*/ 	.word	0x00000000
.L_91:


//--------------------- .nv.compat                --------------------------
	.section	.nv.compat,"",@"SHT_CUDA_COMPAT_INFO"
	.align	4
        /*0000*/ 	.byte	0x02, 0x09, 0x00, 0x00, 0x02, 0x02, 0x01, 0x00, 0x02, 0x05, 0x05, 0x00, 0x03, 0x07, 0x01, 0x01
        /*0010*/ 	.byte	0x02, 0x03, 0x00, 0x00, 0x02, 0x06, 0x01, 0x00, 0x04, 0x0b, 0x08, 0x00, 0x01, 0x00, 0x00, 0x00
        /*0020*/ 	.byte	0x00, 0x00, 0x00, 0x00


//--------------------- .nv.info._Z9FC_step_bPfS_S_ffiii --------------------------
	.section	.nv.info._Z9FC_step_bPfS_S_ffiii,"",@"SHT_CUDA_INFO"
	.sectionflags	@""
	.align	4


	//----- nvinfo : EIATTR_CUDA_API_VERSION
	.align		4
        /*0000*/ 	.byte	0x04, 0x37
        /*0002*/ 	.short	(.L_93 - .L_92)
.L_92:
        /*0004*/ 	.word	0x00000082


	//----- nvinfo : EIATTR_KPARAM_INFO
	.align		4
.L_93:
        /*0008*/ 	.byte	0x04, 0x17
        /*000a*/ 	.short	(.L_95 - .L_94)
.L_94:
        /*000c*/ 	.word	0x00000000
        /*0010*/ 	.short	0x0007
        /*0012*/ 	.short	0x0028
        /*0014*/ 	.byte	0x00, 0xf0, 0x11, 0x00


	//----- nvinfo : EIATTR_KPARAM_INFO
	.align		4
.L_95:
        /*0018*/ 	.byte	0x04, 0x17
        /*001a*/ 	.short	(.L_97 - .L_96)
.L_96:
        /*001c*/ 	.word	0x00000000
        /*0020*/ 	.short	0x0006
        /*0022*/ 	.short	0x0024
        /*0024*/ 	.byte	0x00, 0xf0, 0x11, 0x00


	//----- nvinfo : EIATTR_KPARAM_INFO
	.align		4
.L_97:
        /*0028*/ 	.byte	0x04, 0x17
        /*002a*/ 	.short	(.L_99 - .L_98)
.L_98:
        /*002c*/ 	.word	0x00000000
        /*0030*/ 	.short	0x0005
        /*0032*/ 	.short	0x0020
        /*0034*/ 	.byte	0x00, 0xf0, 0x11, 0x00


	//----- nvinfo : EIATTR_KPARAM_INFO
	.align		4
.L_99:
        /*0038*/ 	.byte	0x04, 0x17
        /*003a*/ 	.short	(.L_101 - .L_100)
.L_100:
        /*003c*/ 	.word	0x00000000
        /*0040*/ 	.short	0x0004
        /*0042*/ 	.short	0x001c
        /*0044*/ 	.byte	0x00, 0xf0, 0x11, 0x00


	//----- nvinfo : EIATTR_KPARAM_INFO
	.align		4
.L_101:
        /*0048*/ 	.byte	0x04, 0x17
        /*004a*/ 	.short	(.L_103 - .L_102)
.L_102:
        /*004c*/ 	.word	0x00000000
        /*0050*/ 	.short	0x0003
        /*0052*/ 	.short	0x0018
        /*0054*/ 	.byte	0x00, 0xf0, 0x11, 0x00


	//----- nvinfo : EIATTR_KPARAM_INFO
	.align		4
.L_103:
        /*0058*/ 	.byte	0x04, 0x17
        /*005a*/ 	.short	(.L_105 - .L_104)
.L_104:
        /*005c*/ 	.word	0x00000000
        /*0060*/ 	.short	0x0002
        /*0062*/ 	.short	0x0010
        /*0064*/ 	.byte	0x00, 0xf5, 0x21, 0x00


	//----- nvinfo : EIATTR_KPARAM_INFO
	.align		4
.L_105:
        /*0068*/ 	.byte	0x04, 0x17
        /*006a*/ 	.short	(.L_107 - .L_106)
.L_106:
        /*006c*/ 	.word	0x00000000
        /*0070*/ 	.short	0x0001
        /*0072*/ 	.short	0x0008
        /*0074*/ 	.byte	0x00, 0xf5, 0x21, 0x00


	//----- nvinfo : EIATTR_KPARAM_INFO
	.align		4
.L_107:
        /*0078*/ 	.byte	0x04, 0x17
        /*007a*/ 	.short	(.L_109 - .L_108)
.L_108:
        /*007c*/ 	.word	0x00000000
        /*0080*/ 	.short	0x0000
        /*0082*/ 	.short	0x0000
        /*0084*/ 	.byte	0x00, 0xf5, 0x21, 0x00


	//----- nvinfo : EIATTR_SPARSE_MMA_MASK
	.align		4
.L_109:
        /*0088*/ 	.byte	0x03, 0x50
        /*008a*/ 	.short	0x0000


	//----- nvinfo : EIATTR_MAXREG_COUNT
	.align		4
        /*008c*/ 	.byte	0x03, 0x1b
        /*008e*/ 	.short	0x00ff


	//----- nvinfo : EIATTR_MERCURY_ISA_VERSION
	.align		4
        /*0090*/ 	.byte	0x03, 0x5f
        /*0092*/ 	.short	0x0101


	//----- nvinfo : EIATTR_VRC_CTA_INIT_COUNT
	.align		4
        /*0094*/ 	.byte	0x02, 0x4a
	.zero		1
	.zero		1


	//----- nvinfo : EIATTR_EXIT_INSTR_OFFSETS
	.align		4
        /*0098*/ 	.byte	0x04, 0x1c
        /*009a*/ 	.short	(.L_111 - .L_110)


	//   ....[0]....
.L_110:
        /*009c*/ 	.word	0x000001e0


	//----- nvinfo : EIATTR_CBANK_PARAM_SIZE
	.align		4
.L_111:
        /*00a0*/ 	.byte	0x03, 0x19
        /*00a2*/ 	.short	0x002c


	//----- nvinfo : EIATTR_PARAM_CBANK
	.align		4
        /*00a4*/ 	.byte	0x04, 0x0a
        /*00a6*/ 	.short	(.L_113 - .L_112)
	.align		4
.L_112:
        /*00a8*/ 	.word	index@(.nv.constant0._Z9FC_step_bPfS_S_ffiii)
        /*00ac*/ 	.short	0x0380
        /*00ae*/ 	.short	0x002c


	//----- nvinfo : EIATTR_SW_WAR
	.align		4
.L_113:
        /*00b0*/ 	.byte	0x04, 0x36
        /*00b2*/ 	.short	(.L_115 - .L_114)
.L_114:
        /*00b4*/ 	.word	0x00000008
.L_115:


//--------------------- .nv.info._Z9FC_step_wPfS_S_ffiii --------------------------
	.section	.nv.info._Z9FC_step_wPfS_S_ffiii,"",@"SHT_CUDA_INFO"
	.sectionflags	@""
	.align	4


	//----- nvinfo : EIATTR_CUDA_API_VERSION
	.align		4
        /*0000*/ 	.byte	0x04, 0x37
        /*0002*/ 	.short	(.L_117 - .L_116)
.L_116:
        /*0004*/ 	.word	0x00000082


	//----- nvinfo : EIATTR_KPARAM_INFO
	.align		4
.L_117:
        /*0008*/ 	.byte	0x04, 0x17
        /*000a*/ 	.short	(.L_119 - .L_118)
.L_118:
        /*000c*/ 	.word	0x00000000
        /*0010*/ 	.short	0x0007
        /*0012*/ 	.short	0x0028
        /*0014*/ 	.byte	0x00, 0xf0, 0x11, 0x00


	//----- nvinfo : EIATTR_KPARAM_INFO
	.align		4
.L_119:
        /*0018*/ 	.byte	0x04, 0x17
        /*001a*/ 	.short	(.L_121 - .L_120)
.L_120:
        /*001c*/ 	.word	0x00000000
        /*0020*/ 	.short	0x0006
        /*0022*/ 	.short	0x0024
        /*0024*/ 	.byte	0x00, 0xf0, 0x11, 0x00


	//----- nvinfo : EIATTR_KPARAM_INFO
	.align		4
.L_121:
        /*0028*/ 	.byte	0x04, 0x17
        /*002a*/ 	.short	(.L_123 - .L_122)
.L_122:
        /*002c*/ 	.word	0x00000000
        /*0030*/ 	.short	0x0005
        /*0032*/ 	.short	0x0020
        /*0034*/ 	.byte	0x00, 0xf0, 0x11, 0x00


	//----- nvinfo : EIATTR_KPARAM_INFO
	.align		4
.L_123:
        /*0038*/ 	.byte	0x04, 0x17
        /*003a*/ 	.short	(.L_125 - .L_124)
.L_124:
        /*003c*/ 	.word	0x00000000
        /*0040*/ 	.short	0x0004
        /*0042*/ 	.short	0x001c
        /*0044*/ 	.byte	0x00, 0xf0, 0x11, 0x00


	//----- nvinfo : EIATTR_KPARAM_INFO
	.align		4
.L_125:
        /*0048*/ 	.byte	0x04, 0x17
        /*004a*/ 	.short	(.L_127 - .L_126)
.L_126:
        /*004c*/ 	.word	0x00000000
        /*0050*/ 	.short	0x0003
        /*0052*/ 	.short	0x0018
        /*0054*/ 	.byte	0x00, 0xf0, 0x11, 0x00


	//----- nvinfo : EIATTR_KPARAM_INFO
	.align		4
.L_127:
        /*0058*/ 	.byte	0x04, 0x17
        /*005a*/ 	.short	(.L_129 - .L_128)
.L_128:
        /*005c*/ 	.word	0x00000000
        /*0060*/ 	.short	0x0002
        /*0062*/ 	.short	0x0010
        /*0064*/ 	.byte	0x00, 0xf5, 0x21, 0x00


	//----- nvinfo : EIATTR_KPARAM_INFO
	.align		4
.L_129:
        /*0068*/ 	.byte	0x04, 0x17
        /*006a*/ 	.short	(.L_131 - .L_130)
.L_130:
        /*006c*/ 	.word	0x00000000
        /*0070*/ 	.short	0x0001
        /*0072*/ 	.short	0x0008
        /*0074*/ 	.byte	0x00, 0xf5, 0x21, 0x00


	//----- nvinfo : EIATTR_KPARAM_INFO
	.align		4
.L_131:
        /*0078*/ 	.byte	0x04, 0x17
        /*007a*/ 	.short	(.L_133 - .L_132)
.L_132:
        /*007c*/ 	.word	0x00000000
        /*0080*/ 	.short	0x0000
        /*0082*/ 	.short	0x0000
        /*0084*/ 	.byte	0x00, 0xf5, 0x21, 0x00


	//----- nvinfo : EIATTR_SPARSE_MMA_MASK
	.align		4
.L_133:
        /*0088*/ 	.byte	0x03, 0x50
        /*008a*/ 	.short	0x0000


	//----- nvinfo : EIATTR_MAXREG_COUNT
	.align		4
        /*008c*/ 	.byte	0x03, 0x1b
        /*008e*/ 	.short	0x00ff


	//----- nvinfo : EIATTR_MERCURY_ISA_VERSION
	.align		4
        /*0090*/ 	.byte	0x03, 0x5f
        /*0092*/ 	.short	0x0101


	//----- nvinfo : EIATTR_VRC_CTA_INIT_COUNT
	.align		4
        /*0094*/ 	.byte	0x02, 0x4a
	.zero		1
	.zero		1


	//----- nvinfo : EIATTR_EXIT_INSTR_OFFSETS
	.align		4
        /*0098*/ 	.byte	0x04, 0x1c
        /*009a*/ 	.short	(.L_135 - .L_134)


	//   ....[0]....
.L_134:
        /*009c*/ 	.word	0x000001e0


	//----- nvinfo : EIATTR_CBANK_PARAM_SIZE
	.align		4
.L_135:
        /*00a0*/ 	.byte	0x03, 0x19
        /*00a2*/ 	.short	0x002c


	//----- nvinfo : EIATTR_PARAM_CBANK
	.align		4
        /*00a4*/ 	.byte	0x04, 0x0a
        /*00a6*/ 	.short	(.L_137 - .L_136)
	.align		4
.L_136:
        /*00a8*/ 	.word	index@(.nv.constant0._Z9FC_step_wPfS_S_ffiii)
        /*00ac*/ 	.short	0x0380
        /*00ae*/ 	.short	0x002c


	//----- nvinfo : EIATTR_SW_WAR
	.align		4
.L_137:
        /*00b0*/ 	.byte	0x04, 0x36
        /*00b2*/ 	.short	(.L_139 - .L_138)
.L_138:
        /*00b4*/ 	.word	0x00000008
.L_139:


//--------------------- .nv.info._Z5FC_bpPfS_S_S_S_S_S_S_iii --------------------------
	.section	.nv.info._Z5FC_bpPfS_S_S_S_S_S_S_iii,"",@"SHT_CUDA_INFO"
	.sectionflags	@""
	.align	4


	//----- nvinfo : EIATTR_CUDA_API_VERSION
	.align		4
        /*0000*/ 	.byte	0x04, 0x37
        /*0002*/ 	.short	(.L_141 - .L_140)
.L_140:
        /*0004*/ 	.word	0x00000082


	//----- nvinfo : EIATTR_KPARAM_INFO
	.align		4
.L_141:
        /*0008*/ 	.byte	0x04, 0x17
        /*000a*/ 	.short	(.L_143 - .L_142)
.L_142:
        /*000c*/ 	.word	0x00000000
        /*0010*/ 	.short	0x000a
        /*0012*/ 	.short	0x0048
        /*0014*/ 	.byte	0x00, 0xf0, 0x11, 0x00


	//----- nvinfo : EIATTR_KPARAM_INFO
	.align		4
.L_143:
        /*0018*/ 	.byte	0x04, 0x17
        /*001a*/ 	.short	(.L_145 - .L_144)
.L_144:
        /*001c*/ 	.word	0x00000000
        /*0020*/ 	.short	0x0009
        /*0022*/ 	.short	0x0044
        /*0024*/ 	.byte	0x00, 0xf0, 0x11, 0x00


	//----- nvinfo : EIATTR_KPARAM_INFO
	.align		4
.L_145:
        /*0028*/ 	.byte	0x04, 0x17
        /*002a*/ 	.short	(.L_147 - .L_146)
.L_146:
        /*002c*/ 	.word	0x00000000
        /*0030*/ 	.short	0x0008
        /*0032*/ 	.short	0x0040
        /*0034*/ 	.byte	0x00, 0xf0, 0x11, 0x00


	//----- nvinfo : EIATTR_KPARAM_INFO
	.align		4
.L_147:
        /*0038*/ 	.byte	0x04, 0x17
        /*003a*/ 	.short	(.L_149 - .L_148)
.L_148:
        /*003c*/ 	.word	0x00000000
        /*0040*/ 	.short	0x0007
        /*0042*/ 	.short	0x0038
        /*0044*/ 	.byte	0x00, 0xf5, 0x21, 0x00


	//----- nvinfo : EIATTR_KPARAM_INFO
	.align		4
.L_149:
        /*0048*/ 	.byte	0x04, 0x17
        /*004a*/ 	.short	(.L_151 - .L_150)
.L_150:
        /*004c*/ 	.word	0x00000000
        /*0050*/ 	.short	0x0006
        /*0052*/ 	.short	0x0030
        /*0054*/ 	.byte	0x00, 0xf5, 0x21, 0x00


	//----- nvinfo : EIATTR_KPARAM_INFO
	.align		4
.L_151:
        /*0058*/ 	.byte	0x04, 0x17
        /*005a*/ 	.short	(.L_153 - .L_152)
.L_152:
        /*005c*/ 	.word	0x00000000
        /*0060*/ 	.short	0x0005
        /*0062*/ 	.short	0x0028
        /*0064*/ 	.byte	0x00, 0xf5, 0x21, 0x00


	//----- nvinfo : EIATTR_KPARAM_INFO
	.align		4
.L_153:
        /*0068*/ 	.byte	0x04, 0x17
        /*006a*/ 	.short	(.L_155 - .L_154)
.L_154:
        /*006c*/ 	.word	0x00000000
        /*0070*/ 	.short	0x0004
        /*0072*/ 	.short	0x0020
        /*0074*/ 	.byte	0x00, 0xf5, 0x21, 0x00


	//----- nvinfo : EIATTR_KPARAM_INFO
	.align		4
.L_155:
        /*0078*/ 	.byte	0x04, 0x17
        /*007a*/ 	.short	(.L_157 - .L_156)
.L_156:
        /*007c*/ 	.word	0x00000000
        /*0080*/ 	.short	0x0003
        /*0082*/ 	.short	0x0018
        /*0084*/ 	.byte	0x00, 0xf5, 0x21, 0x00


	//----- nvinfo : EIATTR_KPARAM_INFO
	.align		4
.L_157:
        /*0088*/ 	.byte	0x04, 0x17
        /*008a*/ 	.short	(.L_159 - .L_158)
.L_158:
        /*008c*/ 	.word	0x00000000
        /*0090*/ 	.short	0x0002
        /*0092*/ 	.short	0x0010
        /*0094*/ 	.byte	0x00, 0xf5, 0x21, 0x00


	//----- nvinfo : EIATTR_KPARAM_INFO
	.align		4
.L_159:
        /*0098*/ 	.byte	0x04, 0x17
        /*009a*/ 	.short	(.L_161 - .L_160)
.L_160:
        /*009c*/ 	.word	0x00000000
        /*00a0*/ 	.short	0x0001
        /*00a2*/ 	.short	0x0008
        /*00a4*/ 	.byte	0x00, 0xf5, 0x21, 0x00


	//----- nvinfo : EIATTR_KPARAM_INFO
	.align		4
.L_161:
        /*00a8*/ 	.byte	0x04, 0x17
        /*00aa*/ 	.short	(.L_163 - .L_162)
.L_162:
        /*00ac*/ 	.word	0x00000000
        /*00b0*/ 	.short	0x0000
        /*00b2*/ 	.short	0x0000
        /*00b4*/ 	.byte	0x00, 0xf5, 0x21, 0x00


	//----- nvinfo : EIATTR_SPARSE_MMA_MASK
	.align		4
.L_163:
        /*00b8*/ 	.byte	0x03, 0x50
        /*00ba*/ 	.short	0x0000


	//----- nvinfo : EIATTR_MAXREG_COUNT
	.align		4
        /*00bc*/ 	.byte	0x03, 0x1b
        /*00be*/ 	.short	0x00ff


	//----- nvinfo : EIATTR_NUM_BARRIERS
	.align		4
        /*00c0*/ 	.byte	0x02, 0x4c
        /*00c2*/ 	.byte	0x01
	.zero		1


	//----- nvinfo : EIATTR_MERCURY_ISA_VERSION
	.align		4
        /*00c4*/ 	.byte	0x03, 0x5f
        /*00c6*/ 	.short	0x0101


	//----- nvinfo : EIATTR_VRC_CTA_INIT_COUNT
	.align		4
        /*00c8*/ 	.byte	0x02, 0x4a
	.zero		1
	.zero		1


	//----- nvinfo : EIATTR_EXIT_INSTR_OFFSETS
	.align		4
        /*00cc*/ 	.byte	0x04, 0x1c
        /*00ce*/ 	.short	(.L_165 - .L_164)


	//   ....[0]....
.L_164:
        /*00d0*/ 	.word	0x000012e0


	//----- nvinfo : EIATTR_CRS_STACK_SIZE
	.align		4
.L_165:
        /*00d4*/ 	.byte	0x04, 0x1e
        /*00d6*/ 	.short	(.L_167 - .L_166)
.L_166:
        /*00d8*/ 	.word	0x00000000


	//----- nvinfo : EIATTR_CBANK_PARAM_SIZE
	.align		4
.L_167:
        /*00dc*/ 	.byte	0x03, 0x19
        /*00de*/ 	.short	0x004c


	//----- nvinfo : EIATTR_PARAM_CBANK
	.align		4
        /*00e0*/ 	.byte	0x04, 0x0a
        /*00e2*/ 	.short	(.L_169 - .L_168)
	.align		4
.L_168:
        /*00e4*/ 	.word	index@(.nv.constant0._Z5FC_bpPfS_S_S_S_S_S_S_iii)
        /*00e8*/ 	.short	0x0380
        /*00ea*/ 	.short	0x004c


	//----- nvinfo : EIATTR_SW_WAR
	.align		4
.L_169:
        /*00ec*/ 	.byte	0x04, 0x36
        /*00ee*/ 	.short	(.L_171 - .L_170)
.L_170:
        /*00f0*/ 	.word	0x00000008
.L_171:


//--------------------- .nv.info._Z5FC_fpPfS_S_S_iii --------------------------
	.section	.nv.info._Z5FC_fpPfS_S_S_iii,"",@"SHT_CUDA_INFO"
	.sectionflags	@""
	.align	4


	//----- nvinfo : EIATTR_CUDA_API_VERSION
	.align		4
        /*0000*/ 	.byte	0x04, 0x37
        /*0002*/ 	.short	(.L_173 - .L_172)
.L_172:
        /*0004*/ 	.word	0x00000082


	//----- nvinfo : EIATTR_KPARAM_INFO
	.align		4
.L_173:
        /*0008*/ 	.byte	0x04, 0x17
        /*000a*/ 	.short	(.L_175 - .L_174)
.L_174:
        /*000c*/ 	.word	0x00000000
        /*0010*/ 	.short	0x0006
        /*0012*/ 	.short	0x0028
        /*0014*/ 	.byte	0x00, 0xf0, 0x11, 0x00


	//----- nvinfo : EIATTR_KPARAM_INFO
	.align		4
.L_175:
        /*0018*/ 	.byte	0x04, 0x17
        /*001a*/ 	.short	(.L_177 - .L_176)
.L_176:
        /*001c*/ 	.word	0x00000000
        /*0020*/ 	.short	0x0005
        /*0022*/ 	.short	0x0024
        /*0024*/ 	.byte	0x00, 0xf0, 0x11, 0x00


	//----- nvinfo : EIATTR_KPARAM_INFO
	.align		4
.L_177:
        /*0028*/ 	.byte	0x04, 0x17
        /*002a*/ 	.short	(.L_179 - .L_178)
.L_178:
        /*002c*/ 	.word	0x00000000
        /*0030*/ 	.short	0x0004
        /*0032*/ 	.short	0x0020
        /*0034*/ 	.byte	0x00, 0xf0, 0x11, 0x00


	//----- nvinfo : EIATTR_KPARAM_INFO
	.align		4
.L_179:
        /*0038*/ 	.byte	0x04, 0x17
        /*003a*/ 	.short	(.L_181 - .L_180)
.L_180:
        /*003c*/ 	.word	0x00000000
        /*0040*/ 	.short	0x0003
        /*0042*/ 	.short	0x0018
        /*0044*/ 	.byte	0x00, 0xf5, 0x21, 0x00


	//----- nvinfo : EIATTR_KPARAM_INFO
	.align		4
.L_181:
        /*0048*/ 	.byte	0x04, 0x17
        /*004a*/ 	.short	(.L_183 - .L_182)
.L_182:
        /*004c*/ 	.word	0x00000000
        /*0050*/ 	.short	0x0002
        /*0052*/ 	.short	0x0010
        /*0054*/ 	.byte	0x00, 0xf5, 0x21, 0x00


	//----- nvinfo : EIATTR_KPARAM_INFO
	.align		4
.L_183:
        /*0058*/ 	.byte	0x04, 0x17
        /*005a*/ 	.short	(.L_185 - .L_184)
.L_184:
        /*005c*/ 	.word	0x00000000
        /*0060*/ 	.short	0x0001
        /*0062*/ 	.short	0x0008
        /*0064*/ 	.byte	0x00, 0xf5, 0x21, 0x00


	//----- nvinfo : EIATTR_KPARAM_INFO
	.align		4
.L_185:
        /*0068*/ 	.byte	0x04, 0x17
        /*006a*/ 	.short	(.L_187 - .L_186)
.L_186:
        /*006c*/ 	.word	0x00000000
        /*0070*/ 	.short	0x0000
        /*0072*/ 	.short	0x0000
        /*0074*/ 	.byte	0x00, 0xf5, 0x21, 0x00


	//----- nvinfo : EIATTR_SPARSE_MMA_MASK
	.align		4
.L_187:
        /*0078*/ 	.byte	0x03, 0x50
        /*007a*/ 	.short	0x0000


	//----- nvinfo : EIATTR_MAXREG_COUNT
	.align		4
        /*007c*/ 	.byte	0x03, 0x1b
        /*007e*/ 	.short	0x00ff


	//----- nvinfo : EIATTR_NUM_BARRIERS
	.align		4
        /*0080*/ 	.byte	0x02, 0x4c
        /*0082*/ 	.byte	0x01
	.zero		1


	//----- nvinfo : EIATTR_MERCURY_ISA_VERSION
	.align		4
        /*0084*/ 	.byte	0x03, 0x5f
        /*0086*/ 	.short	0x0101


	//----- nvinfo : EIATTR_VRC_CTA_INIT_COUNT
	.align		4
        /*0088*/ 	.byte	0x02, 0x4a
	.zero		1
	.zero		1


	//----- nvinfo : EIATTR_EXIT_INSTR_OFFSETS
	.align		4
        /*008c*/ 	.byte	0x04, 0x1c
        /*008e*/ 	.short	(.L_189 - .L_188)


	//   ....[0]....
.L_188:
        /*0090*/ 	.word	0x00000c20


	//   ....[1]....
        /*0094*/ 	.word	0x00000c90


	//----- nvinfo : EIATTR_CRS_STACK_SIZE
	.align		4
.L_189:
        /*0098*/ 	.byte	0x04, 0x1e
        /*009a*/ 	.short	(.L_191 - .L_190)
.L_190:
        /*009c*/ 	.word	0x00000000


	//----- nvinfo : EIATTR_CBANK_PARAM_SIZE
	.align		4
.L_191:
        /*00a0*/ 	.byte	0x03, 0x19
        /*00a2*/ 	.short	0x002c


	//----- nvinfo : EIATTR_PARAM_CBANK
	.align		4
        /*00a4*/ 	.byte	0x04, 0x0a
        /*00a6*/ 	.short	(.L_193 - .L_192)
	.align		4
.L_192:
        /*00a8*/ 	.word	index@(.nv.constant0._Z5FC_fpPfS_S_S_iii)
        /*00ac*/ 	.short	0x0380
        /*00ae*/ 	.short	0x002c


	//----- nvinfo : EIATTR_SW_WAR
	.align		4
.L_193:
        /*00b0*/ 	.byte	0x04, 0x36
        /*00b2*/ 	.short	(.L_195 - .L_194)
.L_194:
        /*00b4*/ 	.word	0x00000008
.L_195:


//--------------------- .nv.info._Z10maxpool_bpPfS_Piiii --------------------------
	.section	.nv.info._Z10maxpool_bpPfS_Piiii,"",@"SHT_CUDA_INFO"
	.sectionflags	@""
	.align	4


	//----- nvinfo : EIATTR_CUDA_API_VERSION
	.align		4
        /*0000*/ 	.byte	0x04, 0x37
        /*0002*/ 	.short	(.L_197 - .L_196)
.L_196:
        /*0004*/ 	.word	0x00000082


	//----- nvinfo : EIATTR_KPARAM_INFO
	.align		4
.L_197:
        /*0008*/ 	.byte	0x04, 0x17
        /*000a*/ 	.short	(.L_199 - .L_198)
.L_198:
        /*000c*/ 	.word	0x00000000
        /*0010*/ 	.short	0x0005
        /*0012*/ 	.short	0x0020
        /*0014*/ 	.byte	0x00, 0xf0, 0x11, 0x00


	//----- nvinfo : EIATTR_KPARAM_INFO
	.align		4
.L_199:
        /*0018*/ 	.byte	0x04, 0x17
        /*001a*/ 	.short	(.L_201 - .L_200)
.L_200:
        /*001c*/ 	.word	0x00000000
        /*0020*/ 	.short	0x0004
        /*0022*/ 	.short	0x001c
        /*0024*/ 	.byte	0x00, 0xf0, 0x11, 0x00


	//----- nvinfo : EIATTR_KPARAM_INFO
	.align		4
.L_201:
        /*0028*/ 	.byte	0x04, 0x17
        /*002a*/ 	.short	(.L_203 - .L_202)
.L_202:
        /*002c*/ 	.word	0x00000000
        /*0030*/ 	.short	0x0003
        /*0032*/ 	.short	0x0018
        /*0034*/ 	.byte	0x00, 0xf0, 0x11, 0x00


	//----- nvinfo : EIATTR_KPARAM_INFO
	.align		4
.L_203:
        /*0038*/ 	.byte	0x04, 0x17
        /*003a*/ 	.short	(.L_205 - .L_204)
.L_204:
        /*003c*/ 	.word	0x00000000
        /*0040*/ 	.short	0x0002
        /*0042*/ 	.short	0x0010
        /*0044*/ 	.byte	0x00, 0xf5, 0x21, 0x00


	//----- nvinfo : EIATTR_KPARAM_INFO
	.align		4
.L_205:
        /*0048*/ 	.byte	0x04, 0x17
        /*004a*/ 	.short	(.L_207 - .L_206)
.L_206:
        /*004c*/ 	.word	0x00000000
        /*0050*/ 	.short	0x0001
        /*0052*/ 	.short	0x0008
        /*0054*/ 	.byte	0x00, 0xf5, 0x21, 0x00


	//----- nvinfo : EIATTR_KPARAM_INFO
	.align		4
.L_207:
        /*0058*/ 	.byte	0x04, 0x17
        /*005a*/ 	.short	(.L_209 - .L_208)
.L_208:
        /*005c*/ 	.word	0x00000000
        /*0060*/ 	.short	0x0000
        /*0062*/ 	.short	0x0000
        /*0064*/ 	.byte	0x00, 0xf5, 0x21, 0x00


	//----- nvinfo : EIATTR_SPARSE_MMA_MASK
	.align		4
.L_209:
        /*0068*/ 	.byte	0x03, 0x50
        /*006a*/ 	.short	0x0000


	//----- nvinfo : EIATTR_MAXREG_COUNT
	.align		4
        /*006c*/ 	.byte	0x03, 0x1b
        /*006e*/ 	.short	0x00ff


	//----- nvinfo : EIATTR_MERCURY_ISA_VERSION
	.align		4
        /*0070*/ 	.byte	0x03, 0x5f
        /*0072*/ 	.short	0x0101


	//----- nvinfo : EIATTR_VRC_CTA_INIT_COUNT
	.align		4
        /*0074*/ 	.byte	0x02, 0x4a
	.zero		1
	.zero		1


	//----- nvinfo : EIATTR_EXIT_INSTR_OFFSETS
	.align		4
        /*0078*/ 	.byte	0x04, 0x1c
        /*007a*/ 	.short	(.L_211 - .L_210)


	//   ....[0]....
.L_210:
        /*007c*/ 	.word	0x00000120


	//   ....[1]....
        /*0080*/ 	.word	0x00000220


	//----- nvinfo : EIATTR_CBANK_PARAM_SIZE
	.align		4
.L_211:
        /*0084*/ 	.byte	0x03, 0x19
        /*0086*/ 	.short	0x0024


	//----- nvinfo : EIATTR_PARAM_CBANK
	.align		4
        /*0088*/ 	.byte	0x04, 0x0a
        /*008a*/ 	.short	(.L_213 - .L_212)
	.align		4
.L_212:
        /*008c*/ 	.word	index@(.nv.constant0._Z10maxpool_bpPfS_Piiii)
        /*0090*/ 	.short	0x0380
        /*0092*/ 	.short	0x0024


	//----- nvinfo : EIATTR_SW_WAR
	.align		4
.L_213:
        /*0094*/ 	.byte	0x04, 0x36
        /*0096*/ 	.short	(.L_215 - .L_214)
.L_214:
        /*0098*/ 	.word	0x00000008
.L_215:


//--------------------- .nv.info._Z10maxpool_fpPfS_Piiii --------------------------
	.section	.nv.info._Z10maxpool_fpPfS_Piiii,"",@"SHT_CUDA_INFO"
	.sectionflags	@""
	.align	4


	//----- nvinfo : EIATTR_CUDA_API_VERSION
	.align		4
        /*0000*/ 	.byte	0x04, 0x37
        /*0002*/ 	.short	(.L_217 - .L_216)
.L_216:
        /*0004*/ 	.word	0x00000082


	//----- nvinfo : EIATTR_KPARAM_INFO
	.align		4
.L_217:
        /*0008*/ 	.byte	0x04, 0x17
        /*000a*/ 	.short	(.L_219 - .L_218)
.L_218:
        /*000c*/ 	.word	0x00000000
        /*0010*/ 	.short	0x0005
        /*0012*/ 	.short	0x0020
        /*0014*/ 	.byte	0x00, 0xf0, 0x11, 0x00


	//----- nvinfo : EIATTR_KPARAM_INFO
	.align		4
.L_219:
        /*0018*/ 	.byte	0x04, 0x17
        /*001a*/ 	.short	(.L_221 - .L_220)
.L_220:
        /*001c*/ 	.word	0x00000000
        /*0020*/ 	.short	0x0004
        /*0022*/ 	.short	0x001c
        /*0024*/ 	.byte	0x00, 0xf0, 0x11, 0x00


	//----- nvinfo : EIATTR_KPARAM_INFO
	.align		4
.L_221:
        /*0028*/ 	.byte	0x04, 0x17
        /*002a*/ 	.short	(.L_223 - .L_222)
.L_222:
        /*002c*/ 	.word	0x00000000
        /*0030*/ 	.short	0x0003
        /*0032*/ 	.short	0x0018
        /*0034*/ 	.byte	0x00, 0xf0, 0x11, 0x00


	//----- nvinfo : EIATTR_KPARAM_INFO
	.align		4
.L_223:
        /*0038*/ 	.byte	0x04, 0x17
        /*003a*/ 	.short	(.L_225 - .L_224)
.L_224:
        /*003c*/ 	.word	0x00000000
        /*0040*/ 	.short	0x0002
        /*0042*/ 	.short	0x0010
        /*0044*/ 	.byte	0x00, 0xf5, 0x21, 0x00


	//----- nvinfo : EIATTR_KPARAM_INFO
	.align		4
.L_225:
        /*0048*/ 	.byte	0x04, 0x17
        /*004a*/ 	.short	(.L_227 - .L_226)
.L_226:
        /*004c*/ 	.word	0x00000000
        /*0050*/ 	.short	0x0001
        /*0052*/ 	.short	0x0008
        /*0054*/ 	.byte	0x00, 0xf5, 0x21, 0x00


	//----- nvinfo : EIATTR_KPARAM_INFO
	.align		4
.L_227:
        /*0058*/ 	.byte	0x04, 0x17
        /*005a*/ 	.short	(.L_229 - .L_228)
.L_228:
        /*005c*/ 	.word	0x00000000
        /*0060*/ 	.short	0x0000
        /*0062*/ 	.short	0x0000
        /*0064*/ 	.byte	0x00, 0xf5, 0x21, 0x00


	//----- nvinfo : EIATTR_SPARSE_MMA_MASK
	.align		4
.L_229:
        /*0068*/ 	.byte	0x03, 0x50
        /*006a*/ 	.short	0x0000


	//----- nvinfo : EIATTR_MAXREG_COUNT
	.align		4
        /*006c*/ 	.byte	0x03, 0x1b
        /*006e*/ 	.short	0x00ff


	//----- nvinfo : EIATTR_MERCURY_ISA_VERSION
	.align		4
        /*0070*/ 	.byte	0x03, 0x5f
        /*0072*/ 	.short	0x0101


	//----- nvinfo : EIATTR_VRC_CTA_INIT_COUNT
	.align		4
        /*0074*/ 	.byte	0x02, 0x4a
	.zero		1
	.zero		1


	//----- nvinfo : EIATTR_EXIT_INSTR_OFFSETS
	.align		4
        /*0078*/ 	.byte	0x04, 0x1c
        /*007a*/ 	.short	(.L_231 - .L_230)


	//   ....[0]....
.L_230:
        /*007c*/ 	.word	0x00000170


	//   ....[1]....
        /*0080*/ 	.word	0x000003e0


	//   ....[2]....
        /*0084*/ 	.word	0x00000420


	//----- nvinfo : EIATTR_CBANK_PARAM_SIZE
	.align		4
.L_231:
        /*0088*/ 	.byte	0x03, 0x19
        /*008a*/ 	.short	0x0024


	//----- nvinfo : EIATTR_PARAM_CBANK
	.align		4
        /*008c*/ 	.byte	0x04, 0x0a
        /*008e*/ 	.short	(.L_233 - .L_232)
	.align		4
.L_232:
        /*0090*/ 	.word	index@(.nv.constant0._Z10maxpool_fpPfS_Piiii)
        /*0094*/ 	.short	0x0380
        /*0096*/ 	.short	0x0024


	//----- nvinfo : EIATTR_SW_WAR
	.align		4
.L_233:
        /*0098*/ 	.byte	0x04, 0x36
        /*009a*/ 	.short	(.L_235 - .L_234)
.L_234:
        /*009c*/ 	.word	0x00000008
.L_235:


//--------------------- .nv.info._Z9conv_stepPfS_S_iiiffb --------------------------
	.section	.nv.info._Z9conv_stepPfS_S_iiiffb,"",@"SHT_CUDA_INFO"
	.sectionflags	@""
	.align	4


	//----- nvinfo : EIATTR_CUDA_API_VERSION
	.align		4
        /*0000*/ 	.byte	0x04, 0x37
        /*0002*/ 	.short	(.L_237 - .L_236)
.L_236:
        /*0004*/ 	.word	0x00000082


	//----- nvinfo : EIATTR_KPARAM_INFO
	.align		4
.L_237:
        /*0008*/ 	.byte	0x04, 0x17
        /*000a*/ 	.short	(.L_239 - .L_238)
.L_238:
        /*000c*/ 	.word	0x00000000
        /*0010*/ 	.short	0x0008
        /*0012*/ 	.short	0x002c
        /*0014*/ 	.byte	0x00, 0xf0, 0x05, 0x00


	//----- nvinfo : EIATTR_KPARAM_INFO
	.align		4
.L_239:
        /*0018*/ 	.byte	0x04, 0x17
        /*001a*/ 	.short	(.L_241 - .L_240)
.L_240:
        /*001c*/ 	.word	0x00000000
        /*0020*/ 	.short	0x0007
        /*0022*/ 	.short	0x0028
        /*0024*/ 	.byte	0x00, 0xf0, 0x11, 0x00


	//----- nvinfo : EIATTR_KPARAM_INFO
	.align		4
.L_241:
        /*0028*/ 	.byte	0x04, 0x17
        /*002a*/ 	.short	(.L_243 - .L_242)
.L_242:
        /*002c*/ 	.word	0x00000000
        /*0030*/ 	.short	0x0006
        /*0032*/ 	.short	0x0024
        /*0034*/ 	.byte	0x00, 0xf0, 0x11, 0x00


	//----- nvinfo : EIATTR_KPARAM_INFO
	.align		4
.L_243:
        /*0038*/ 	.byte	0x04, 0x17
        /*003a*/ 	.short	(.L_245 - .L_244)
.L_244:
        /*003c*/ 	.word	0x00000000
        /*0040*/ 	.short	0x0005
        /*0042*/ 	.short	0x0020
        /*0044*/ 	.byte	0x00, 0xf0, 0x11, 0x00


	//----- nvinfo : EIATTR_KPARAM_INFO
	.align		4
.L_245:
        /*0048*/ 	.byte	0x04, 0x17
        /*004a*/ 	.short	(.L_247 - .L_246)
.L_246:
        /*004c*/ 	.word	0x00000000
        /*0050*/ 	.short	0x0004
        /*0052*/ 	.short	0x001c
        /*0054*/ 	.byte	0x00, 0xf0, 0x11, 0x00


	//----- nvinfo : EIATTR_KPARAM_INFO
	.align		4
.L_247:
        /*0058*/ 	.byte	0x04, 0x17
        /*005a*/ 	.short	(.L_249 - .L_248)
.L_248:
        /*005c*/ 	.word	0x00000000
        /*0060*/ 	.short	0x0003
        /*0062*/ 	.short	0x0018
        /*0064*/ 	.byte	0x00, 0xf0, 0x11, 0x00


	//----- nvinfo : EIATTR_KPARAM_INFO
	.align		4
.L_249:
        /*0068*/ 	.byte	0x04, 0x17
        /*006a*/ 	.short	(.L_251 - .L_250)
.L_250:
        /*006c*/ 	.word	0x00000000
        /*0070*/ 	.short	0x0002
        /*0072*/ 	.short	0x0010
        /*0074*/ 	.byte	0x00, 0xf5, 0x21, 0x00


	//----- nvinfo : EIATTR_KPARAM_INFO
	.align		4
.L_251:
        /*0078*/ 	.byte	0x04, 0x17
        /*007a*/ 	.short	(.L_253 - .L_252)
.L_252:
        /*007c*/ 	.word	0x00000000
        /*0080*/ 	.short	0x0001
        /*0082*/ 	.short	0x0008
        /*0084*/ 	.byte	0x00, 0xf5, 0x21, 0x00


	//----- nvinfo : EIATTR_KPARAM_INFO
	.align		4
.L_253:
        /*0088*/ 	.byte	0x04, 0x17
        /*008a*/ 	.short	(.L_255 - .L_254)
.L_254:
        /*008c*/ 	.word	0x00000000
        /*0090*/ 	.short	0x0000
        /*0092*/ 	.short	0x0000
        /*0094*/ 	.byte	0x00, 0xf5, 0x21, 0x00


	//----- nvinfo : EIATTR_SPARSE_MMA_MASK
	.align		4
.L_255:
        /*0098*/ 	.byte	0x03, 0x50
        /*009a*/ 	.short	0x0000


	//----- nvinfo : EIATTR_MAXREG_COUNT
	.align		4
        /*009c*/ 	.byte	0x03, 0x1b
        /*009e*/ 	.short	0x00ff


	//----- nvinfo : EIATTR_MERCURY_ISA_VERSION
	.align		4
        /*00a0*/ 	.byte	0x03, 0x5f
        /*00a2*/ 	.short	0x0101


	//----- nvinfo : EIATTR_VRC_CTA_INIT_COUNT
	.align		4
        /*00a4*/ 	.byte	0x02, 0x4a
	.zero		1
	.zero		1


	//----- nvinfo : EIATTR_EXIT_INSTR_OFFSETS
	.align		4
        /*00a8*/ 	.byte	0x04, 0x1c
        /*00aa*/ 	.short	(.L_257 - .L_256)


	//   ....[0]....
.L_256:
        /*00ac*/ 	.word	0x00000210


	//----- nvinfo : EIATTR_CBANK_PARAM_SIZE
	.align		4
.L_257:
        /*00b0*/ 	.byte	0x03, 0x19
        /*00b2*/ 	.short	0x002d


	//----- nvinfo : EIATTR_PARAM_CBANK
	.align		4
        /*00b4*/ 	.byte	0x04, 0x0a
        /*00b6*/ 	.short	(.L_259 - .L_258)
	.align		4
.L_258:
        /*00b8*/ 	.word	index@(.nv.constant0._Z9conv_stepPfS_S_iiiffb)
        /*00bc*/ 	.short	0x0380
        /*00be*/ 	.short	0x002d


	//----- nvinfo : EIATTR_SW_WAR
	.align		4
.L_259:
        /*00c0*/ 	.byte	0x04, 0x36
        /*00c2*/ 	.short	(.L_261 - .L_260)
.L_260:
        /*00c4*/ 	.word	0x00000008
.L_261:


//--------------------- .nv.info._Z9conv_bp_xPfS_S_iiiii --------------------------
	.section	.nv.info._Z9conv_bp_xPfS_S_iiiii,"",@"SHT_CUDA_INFO"
	.sectionflags	@""
	.align	4


	//----- nvinfo : EIATTR_CUDA_API_VERSION
	.align		4
        /*0000*/ 	.byte	0x04, 0x37
        /*0002*/ 	.short	(.L_263 - .L_262)
.L_262:
        /*0004*/ 	.word	0x00000082


	//----- nvinfo : EIATTR_KPARAM_INFO
	.align		4
.L_263:
        /*0008*/ 	.byte	0x04, 0x17
        /*000a*/ 	.short	(.L_265 - .L_264)
.L_264:
        /*000c*/ 	.word	0x00000000
        /*0010*/ 	.short	0x0007
        /*0012*/ 	.short	0x0028
        /*0014*/ 	.byte	0x00, 0xf0, 0x11, 0x00


	//----- nvinfo : EIATTR_KPARAM_INFO
	.align		4
.L_265:
        /*0018*/ 	.byte	0x04, 0x17
        /*001a*/ 	.short	(.L_267 - .L_266)
.L_266:
        /*001c*/ 	.word	0x00000000
        /*0020*/ 	.short	0x0006
        /*0022*/ 	.short	0x0024
        /*0024*/ 	.byte	0x00, 0xf0, 0x11, 0x00


	//----- nvinfo : EIATTR_KPARAM_INFO
	.align		4
.L_267:
        /*0028*/ 	.byte	0x04, 0x17
        /*002a*/ 	.short	(.L_269 - .L_268)
.L_268:
        /*002c*/ 	.word	0x00000000
        /*0030*/ 	.short	0x0005
        /*0032*/ 	.short	0x0020
        /*0034*/ 	.byte	0x00, 0xf0, 0x11, 0x00


	//----- nvinfo : EIATTR_KPARAM_INFO
	.align		4
.L_269:
        /*0038*/ 	.byte	0x04, 0x17
        /*003a*/ 	.short	(.L_271 - .L_270)
.L_270:
        /*003c*/ 	.word	0x00000000
        /*0040*/ 	.short	0x0004
        /*0042*/ 	.short	0x001c
        /*0044*/ 	.byte	0x00, 0xf0, 0x11, 0x00


	//----- nvinfo : EIATTR_KPARAM_INFO
	.align		4
.L_271:
        /*0048*/ 	.byte	0x04, 0x17
        /*004a*/ 	.short	(.L_273 - .L_272)
.L_272:
        /*004c*/ 	.word	0x00000000
        /*0050*/ 	.short	0x0003
        /*0052*/ 	.short	0x0018
        /*0054*/ 	.byte	0x00, 0xf0, 0x11, 0x00


	//----- nvinfo : EIATTR_KPARAM_INFO
	.align		4
.L_273:
        /*0058*/ 	.byte	0x04, 0x17
        /*005a*/ 	.short	(.L_275 - .L_274)
.L_274:
        /*005c*/ 	.word	0x00000000
        /*0060*/ 	.short	0x0002
        /*0062*/ 	.short	0x0010
        /*0064*/ 	.byte	0x00, 0xf5, 0x21, 0x00


	//----- nvinfo : EIATTR_KPARAM_INFO
	.align		4
.L_275:
        /*0068*/ 	.byte	0x04, 0x17
        /*006a*/ 	.short	(.L_277 - .L_276)
.L_276:
        /*006c*/ 	.word	0x00000000
        /*0070*/ 	.short	0x0001
        /*0072*/ 	.short	0x0008
        /*0074*/ 	.byte	0x00, 0xf5, 0x21, 0x00


	//----- nvinfo : EIATTR_KPARAM_INFO
	.align		4
.L_277:
        /*0078*/ 	.byte	0x04, 0x17
        /*007a*/ 	.short	(.L_279 - .L_278)
.L_278:
        /*007c*/ 	.word	0x00000000
        /*0080*/ 	.short	0x0000
        /*0082*/ 	.short	0x0000
        /*0084*/ 	.byte	0x00, 0xf5, 0x21, 0x00


	//----- nvinfo : EIATTR_SPARSE_MMA_MASK
	.align		4
.L_279:
        /*0088*/ 	.byte	0x03, 0x50
        /*008a*/ 	.short	0x0000


	//----- nvinfo : EIATTR_MAXREG_COUNT
	.align		4
        /*008c*/ 	.byte	0x03, 0x1b
        /*008e*/ 	.short	0x00ff


	//----- nvinfo : EIATTR_MERCURY_ISA_VERSION
	.align		4
        /*0090*/ 	.byte	0x03, 0x5f
        /*0092*/ 	.short	0x0101


	//----- nvinfo : EIATTR_VRC_CTA_INIT_COUNT
	.align		4
        /*0094*/ 	.byte	0x02, 0x4a
	.zero		1
	.zero		1


	//----- nvinfo : EIATTR_EXIT_INSTR_OFFSETS
	.align		4
        /*0098*/ 	.byte	0x04, 0x1c
        /*009a*/ 	.short	(.L_281 - .L_280)


	//   ....[0]....
.L_280:
        /*009c*/ 	.word	0x00000080


	//   ....[1]....
        /*00a0*/ 	.word	0x00000150


	//   ....[2]....
        /*00a4*/ 	.word	0x00001040


	//----- nvinfo : EIATTR_INDIRECT_BRANCH_TARGETS
	.align		4
.L_281:
        /*00a8*/ 	.byte	0x04, 0x34
        /*00aa*/ 	.short	(.L_283 - .L_282)


	//   ....[0]....
.L_282:
        /*00ac*/ 	.word	.L_x_75@srel
        /*00b0*/ 	.short	0x0
        /*00b2*/ 	.short	0x0
        /*00b4*/ 	.word	0x3
        /*00b8*/ 	.word	.L_x_34@srel
        /*00bc*/ 	.word	.L_x_77@srel
        /*00c0*/ 	.word	.L_x_78@srel


	//----- nvinfo : EIATTR_CRS_STACK_SIZE
	.align		4
.L_283:
        /*00c4*/ 	.byte	0x04, 0x1e
        /*00c6*/ 	.short	(.L_285 - .L_284)
.L_284:
        /*00c8*/ 	.word	0x00000000


	//----- nvinfo : EIATTR_CBANK_PARAM_SIZE
	.align		4
.L_285:
        /*00cc*/ 	.byte	0x03, 0x19
        /*00ce*/ 	.short	0x002c


	//----- nvinfo : EIATTR_PARAM_CBANK
	.align		4
        /*00d0*/ 	.byte	0x04, 0x0a
        /*00d2*/ 	.short	(.L_287 - .L_286)
	.align		4
.L_286:
        /*00d4*/ 	.word	index@(.nv.constant0._Z9conv_bp_xPfS_S_iiiii)
        /*00d8*/ 	.short	0x0380
        /*00da*/ 	.short	0x002c


	//----- nvinfo : EIATTR_SW_WAR
	.align		4
.L_287:
        /*00dc*/ 	.byte	0x04, 0x36
        /*00de*/ 	.short	(.L_289 - .L_288)
.L_288:
        /*00e0*/ 	.word	0x00000008
.L_289:


//--------------------- .nv.info._Z6rotatePfS_iii --------------------------
	.section	.nv.info._Z6rotatePfS_iii,"",@"SHT_CUDA_INFO"
	.sectionflags	@""
	.align	4


	//----- nvinfo : EIATTR_CUDA_API_VERSION
	.align		4
        /*0000*/ 	.byte	0x04, 0x37
        /*0002*/ 	.short	(.L_291 - .L_290)
.L_290:
        /*0004*/ 	.word	0x00000082


	//----- nvinfo : EIATTR_KPARAM_INFO
	.align		4
.L_291:
        /*0008*/ 	.byte	0x04, 0x17
        /*000a*/ 	.short	(.L_293 - .L_292)
.L_292:
        /*000c*/ 	.word	0x00000000
        /*0010*/ 	.short	0x0004
        /*0012*/ 	.short	0x0018
        /*0014*/ 	.byte	0x00, 0xf0, 0x11, 0x00


	//----- nvinfo : EIATTR_KPARAM_INFO
	.align		4
.L_293:
        /*0018*/ 	.byte	0x04, 0x17
        /*001a*/ 	.short	(.L_295 - .L_294)
.L_294:
        /*001c*/ 	.word	0x00000000
        /*0020*/ 	.short	0x0003
        /*0022*/ 	.short	0x0014
        /*0024*/ 	.byte	0x00, 0xf0, 0x11, 0x00


	//----- nvinfo : EIATTR_KPARAM_INFO
	.align		4
.L_295:
        /*0028*/ 	.byte	0x04, 0x17
        /*002a*/ 	.short	(.L_297 - .L_296)
.L_296:
        /*002c*/ 	.word	0x00000000
        /*0030*/ 	.short	0x0002
        /*0032*/ 	.short	0x0010
        /*0034*/ 	.byte	0x00, 0xf0, 0x11, 0x00


	//----- nvinfo : EIATTR_KPARAM_INFO
	.align		4
.L_297:
        /*0038*/ 	.byte	0x04, 0x17
        /*003a*/ 	.short	(.L_299 - .L_298)
.L_298:
        /*003c*/ 	.word	0x00000000
        /*0040*/ 	.short	0x0001
        /*0042*/ 	.short	0x0008
        /*0044*/ 	.byte	0x00, 0xf5, 0x21, 0x00


	//----- nvinfo : EIATTR_KPARAM_INFO
	.align		4
.L_299:
        /*0048*/ 	.byte	0x04, 0x17
        /*004a*/ 	.short	(.L_301 - .L_300)
.L_300:
        /*004c*/ 	.word	0x00000000
        /*0050*/ 	.short	0x0000
        /*0052*/ 	.short	0x0000
        /*0054*/ 	.byte	0x00, 0xf5, 0x21, 0x00


	//----- nvinfo : EIATTR_SPARSE_MMA_MASK
	.align		4
.L_301:
        /*0058*/ 	.byte	0x03, 0x50
        /*005a*/ 	.short	0x0000


	//----- nvinfo : EIATTR_MAXREG_COUNT
	.align		4
        /*005c*/ 	.byte	0x03, 0x1b
        /*005e*/ 	.short	0x00ff


	//----- nvinfo : EIATTR_MERCURY_ISA_VERSION
	.align		4
        /*0060*/ 	.byte	0x03, 0x5f
        /*0062*/ 	.short	0x0101


	//----- nvinfo : EIATTR_VRC_CTA_INIT_COUNT
	.align		4
        /*0064*/ 	.byte	0x02, 0x4a
	.zero		1
	.zero		1


	//----- nvinfo : EIATTR_EXIT_INSTR_OFFSETS
	.align		4
        /*0068*/ 	.byte	0x04, 0x1c
        /*006a*/ 	.short	(.L_303 - .L_302)


	//   ....[0]....
.L_302:
        /*006c*/ 	.word	0x000001e0


	//----- nvinfo : EIATTR_CBANK_PARAM_SIZE
	.align		4
.L_303:
        /*0070*/ 	.byte	0x03, 0x19
        /*0072*/ 	.short	0x001c


	//----- nvinfo : EIATTR_PARAM_CBANK
	.align		4
        /*0074*/ 	.byte	0x04, 0x0a
        /*0076*/ 	.short	(.L_305 - .L_304)
	.align		4
.L_304:
        /*0078*/ 	.word	index@(.nv.constant0._Z6rotatePfS_iii)
        /*007c*/ 	.short	0x0380
        /*007e*/ 	.short	0x001c


	//----- nvinfo : EIATTR_SW_WAR
	.align		4
.L_305:
        /*0080*/ 	.byte	0x04, 0x36
        /*0082*/ 	.short	(.L_307 - .L_306)
.L_306:
        /*0084*/ 	.word	0x00000008
.L_307:


//--------------------- .nv.info._Z7conv_bpPfS_S_iiiii --------------------------
	.section	.nv.info._Z7conv_bpPfS_S_iiiii,"",@"SHT_CUDA_INFO"
	.sectionflags	@""
	.align	4


	//----- nvinfo : EIATTR_CUDA_API_VERSION
	.align		4
        /*0000*/ 	.byte	0x04, 0x37
        /*0002*/ 	.short	(.L_309 - .L_308)
.L_308:
        /*0004*/ 	.word	0x00000082


	//----- nvinfo : EIATTR_KPARAM_INFO
	.align		4
.L_309:
        /*0008*/ 	.byte	0x04, 0x17
        /*000a*/ 	.short	(.L_311 - .L_310)
.L_310:
        /*000c*/ 	.word	0x00000000
        /*0010*/ 	.short	0x0007
        /*0012*/ 	.short	0x0028
        /*0014*/ 	.byte	0x00, 0xf0, 0x11, 0x00


	//----- nvinfo : EIATTR_KPARAM_INFO
	.align		4
.L_311:
        /*0018*/ 	.byte	0x04, 0x17
        /*001a*/ 	.short	(.L_313 - .L_312)
.L_312:
        /*001c*/ 	.word	0x00000000
        /*0020*/ 	.short	0x0006
        /*0022*/ 	.short	0x0024
        /*0024*/ 	.byte	0x00, 0xf0, 0x11, 0x00


	//----- nvinfo : EIATTR_KPARAM_INFO
	.align		4
.L_313:
        /*0028*/ 	.byte	0x04, 0x17
        /*002a*/ 	.short	(.L_315 - .L_314)
.L_314:
        /*002c*/ 	.word	0x00000000
        /*0030*/ 	.short	0x0005
        /*0032*/ 	.short	0x0020
        /*0034*/ 	.byte	0x00, 0xf0, 0x11, 0x00


	//----- nvinfo : EIATTR_KPARAM_INFO
	.align		4
.L_315:
        /*0038*/ 	.byte	0x04, 0x17
        /*003a*/ 	.short	(.L_317 - .L_316)
.L_316:
        /*003c*/ 	.word	0x00000000
        /*0040*/ 	.short	0x0004
        /*0042*/ 	.short	0x001c
        /*0044*/ 	.byte	0x00, 0xf0, 0x11, 0x00


	//----- nvinfo : EIATTR_KPARAM_INFO
	.align		4
.L_317:
        /*0048*/ 	.byte	0x04, 0x17
        /*004a*/ 	.short	(.L_319 - .L_318)
.L_318:
        /*004c*/ 	.word	0x00000000
        /*0050*/ 	.short	0x0003
        /*0052*/ 	.short	0x0018
        /*0054*/ 	.byte	0x00, 0xf0, 0x11, 0x00


	//----- nvinfo : EIATTR_KPARAM_INFO
	.align		4
.L_319:
        /*0058*/ 	.byte	0x04, 0x17
        /*005a*/ 	.short	(.L_321 - .L_320)
.L_320:
        /*005c*/ 	.word	0x00000000
        /*0060*/ 	.short	0x0002
        /*0062*/ 	.short	0x0010
        /*0064*/ 	.byte	0x00, 0xf5, 0x21, 0x00


	//----- nvinfo : EIATTR_KPARAM_INFO
	.align		4
.L_321:
        /*0068*/ 	.byte	0x04, 0x17
        /*006a*/ 	.short	(.L_323 - .L_322)
.L_322:
        /*006c*/ 	.word	0x00000000
        /*0070*/ 	.short	0x0001
        /*0072*/ 	.short	0x0008
        /*0074*/ 	.byte	0x00, 0xf5, 0x21, 0x00


	//----- nvinfo : EIATTR_KPARAM_INFO
	.align		4
.L_323:
        /*0078*/ 	.byte	0x04, 0x17
        /*007a*/ 	.short	(.L_325 - .L_324)
.L_324:
        /*007c*/ 	.word	0x00000000
        /*0080*/ 	.short	0x0000
        /*0082*/ 	.short	0x0000
        /*0084*/ 	.byte	0x00, 0xf5, 0x21, 0x00


	//----- nvinfo : EIATTR_SPARSE_MMA_MASK
	.align		4
.L_325:
        /*0088*/ 	.byte	0x03, 0x50
        /*008a*/ 	.short	0x0000


	//----- nvinfo : EIATTR_MAXREG_COUNT
	.align		4
        /*008c*/ 	.byte	0x03, 0x1b
        /*008e*/ 	.short	0x00ff


	//----- nvinfo : EIATTR_MERCURY_ISA_VERSION
	.align		4
        /*0090*/ 	.byte	0x03, 0x5f
        /*0092*/ 	.short	0x0101


	//----- nvinfo : EIATTR_VRC_CTA_INIT_COUNT
	.align		4
        /*0094*/ 	.byte	0x02, 0x4a
	.zero		1
	.zero		1


	//----- nvinfo : EIATTR_EXIT_INSTR_OFFSETS
	.align		4
        /*0098*/ 	.byte	0x04, 0x1c
        /*009a*/ 	.short	(.L_327 - .L_326)


	//   ....[0]....
.L_326:
        /*009c*/ 	.word	0x00000190


	//   ....[1]....
        /*00a0*/ 	.word	0x000009b0


	//----- nvinfo : EIATTR_CRS_STACK_SIZE
	.align		4
.L_327:
        /*00a4*/ 	.byte	0x04, 0x1e
        /*00a6*/ 	.short	(.L_329 - .L_328)
.L_328:
        /*00a8*/ 	.word	0x00000000


	//----- nvinfo : EIATTR_CBANK_PARAM_SIZE
	.align		4
.L_329:
        /*00ac*/ 	.byte	0x03, 0x19
        /*00ae*/ 	.short	0x002c


	//----- nvinfo : EIATTR_PARAM_CBANK
	.align		4
        /*00b0*/ 	.byte	0x04, 0x0a
        /*00b2*/ 	.short	(.L_331 - .L_330)
	.align		4
.L_330:
        /*00b4*/ 	.word	index@(.nv.constant0._Z7conv_bpPfS_S_iiiii)
        /*00b8*/ 	.short	0x0380
        /*00ba*/ 	.short	0x002c


	//----- nvinfo : EIATTR_SW_WAR
	.align		4
.L_331:
        /*00bc*/ 	.byte	0x04, 0x36
        /*00be*/ 	.short	(.L_333 - .L_332)
.L_332:
        /*00c0*/ 	.word	0x00000008
.L_333:


//--------------------- .nv.info._Z7conv_fpPfS_S_iiiii --------------------------
	.section	.nv.info._Z7conv_fpPfS_S_iiiii,"",@"SHT_CUDA_INFO"
	.sectionflags	@""
	.align	4


	//----- nvinfo : EIATTR_CUDA_API_VERSION
	.align		4
        /*0000*/ 	.byte	0x04, 0x37
        /*0002*/ 	.short	(.L_335 - .L_334)
.L_334:
        /*0004*/ 	.word	0x00000082


	//----- nvinfo : EIATTR_KPARAM_INFO
	.align		4
.L_335:
        /*0008*/ 	.byte	0x04, 0x17
        /*000a*/ 	.short	(.L_337 - .L_336)
.L_336:
        /*000c*/ 	.word	0x00000000
        /*0010*/ 	.short	0x0007
        /*0012*/ 	.short	0x0028
        /*0014*/ 	.byte	0x00, 0xf0, 0x11, 0x00


	//----- nvinfo : EIATTR_KPARAM_INFO
	.align		4
.L_337:
        /*0018*/ 	.byte	0x04, 0x17
        /*001a*/ 	.short	(.L_339 - .L_338)
.L_338:
        /*001c*/ 	.word	0x00000000
        /*0020*/ 	.short	0x0006
        /*0022*/ 	.short	0x0024
        /*0024*/ 	.byte	0x00, 0xf0, 0x11, 0x00


	//----- nvinfo : EIATTR_KPARAM_INFO
	.align		4
.L_339:
        /*0028*/ 	.byte	0x04, 0x17
        /*002a*/ 	.short	(.L_341 - .L_340)
.L_340:
        /*002c*/ 	.word	0x00000000
        /*0030*/ 	.short	0x0005
        /*0032*/ 	.short	0x0020
        /*0034*/ 	.byte	0x00, 0xf0, 0x11, 0x00


	//----- nvinfo : EIATTR_KPARAM_INFO
	.align		4
.L_341:
        /*0038*/ 	.byte	0x04, 0x17
        /*003a*/ 	.short	(.L_343 - .L_342)
.L_342:
        /*003c*/ 	.word	0x00000000
        /*0040*/ 	.short	0x0004
        /*0042*/ 	.short	0x001c
        /*0044*/ 	.byte	0x00, 0xf0, 0x11, 0x00


	//----- nvinfo : EIATTR_KPARAM_INFO
	.align		4
.L_343:
        /*0048*/ 	.byte	0x04, 0x17
        /*004a*/ 	.short	(.L_345 - .L_344)
.L_344:
        /*004c*/ 	.word	0x00000000
        /*0050*/ 	.short	0x0003
        /*0052*/ 	.short	0x0018
        /*0054*/ 	.byte	0x00, 0xf0, 0x11, 0x00


	//----- nvinfo : EIATTR_KPARAM_INFO
	.align		4
.L_345:
        /*0058*/ 	.byte	0x04, 0x17
        /*005a*/ 	.short	(.L_347 - .L_346)
.L_346:
        /*005c*/ 	.word	0x00000000
        /*0060*/ 	.short	0x0002
        /*0062*/ 	.short	0x0010
        /*0064*/ 	.byte	0x00, 0xf5, 0x21, 0x00


	//----- nvinfo : EIATTR_KPARAM_INFO
	.align		4
.L_347:
        /*0068*/ 	.byte	0x04, 0x17
        /*006a*/ 	.short	(.L_349 - .L_348)
.L_348:
        /*006c*/ 	.word	0x00000000
        /*0070*/ 	.short	0x0001
        /*0072*/ 	.short	0x0008
        /*0074*/ 	.byte	0x00, 0xf5, 0x21, 0x00


	//----- nvinfo : EIATTR_KPARAM_INFO
	.align		4
.L_349:
        /*0078*/ 	.byte	0x04, 0x17
        /*007a*/ 	.short	(.L_351 - .L_350)
.L_350:
        /*007c*/ 	.word	0x00000000
        /*0080*/ 	.short	0x0000
        /*0082*/ 	.short	0x0000
        /*0084*/ 	.byte	0x00, 0xf5, 0x21, 0x00


	//----- nvinfo : EIATTR_SPARSE_MMA_MASK
	.align		4
.L_351:
        /*0088*/ 	.byte	0x03, 0x50
        /*008a*/ 	.short	0x0000


	//----- nvinfo : EIATTR_MAXREG_COUNT
	.align		4
        /*008c*/ 	.byte	0x03, 0x1b
        /*008e*/ 	.short	0x00ff


	//----- nvinfo : EIATTR_MERCURY_ISA_VERSION
	.align		4
        /*0090*/ 	.byte	0x03, 0x5f
        /*0092*/ 	.short	0x0101


	//----- nvinfo : EIATTR_VRC_CTA_INIT_COUNT
	.align		4
        /*0094*/ 	.byte	0x02, 0x4a
	.zero		1
	.zero		1


	//----- nvinfo : EIATTR_EXIT_INSTR_OFFSETS
	.align		4
        /*0098*/ 	.byte	0x04, 0x1c
        /*009a*/ 	.short	(.L_353 - .L_352)


	//   ....[0]....
.L_352:
        /*009c*/ 	.word	0x000001a0


	//   ....[1]....
        /*00a0*/ 	.word	0x00000c80


	//----- nvinfo : EIATTR_CRS_STACK_SIZE
	.align		4
.L_353:
        /*00a4*/ 	.byte	0x04, 0x1e
        /*00a6*/ 	.short	(.L_355 - .L_354)
.L_354:
        /*00a8*/ 	.word	0x00000000


	//----- nvinfo : EIATTR_CBANK_PARAM_SIZE
	.align		4
.L_355:
        /*00ac*/ 	.byte	0x03, 0x19
        /*00ae*/ 	.short	0x002c


	//----- nvinfo : EIATTR_PARAM_CBANK
	.align		4
        /*00b0*/ 	.byte	0x04, 0x0a
        /*00b2*/ 	.short	(.L_357 - .L_356)
	.align		4
.L_356:
        /*00b4*/ 	.word	index@(.nv.constant0._Z7conv_fpPfS_S_iiiii)
        /*00b8*/ 	.short	0x0380
        /*00ba*/ 	.short	0x002c


	//----- nvinfo : EIATTR_SW_WAR
	.align		4
.L_357:
        /*00bc*/ 	.byte	0x04, 0x36
        /*00be*/ 	.short	(.L_359 - .L_358)
.L_358:
        /*00c0*/ 	.word	0x00000008
.L_359:


//--------------------- .nv.info._Z10Sigmoid_bpPfS_S_iii --------------------------
	.section	.nv.info._Z10Sigmoid_bpPfS_S_iii,"",@"SHT_CUDA_INFO"
	.sectionflags	@""
	.align	4


	//----- nvinfo : EIATTR_CUDA_API_VERSION
	.align		4
        /*0000*/ 	.byte	0x04, 0x37
        /*0002*/ 	.short	(.L_361 - .L_360)
.L_360:
        /*0004*/ 	.word	0x00000082


	//----- nvinfo : EIATTR_KPARAM_INFO
	.align		4
.L_361:
        /*0008*/ 	.byte	0x04, 0x17
        /*000a*/ 	.short	(.L_363 - .L_362)
.L_362:
        /*000c*/ 	.word	0x00000000
        /*0010*/ 	.short	0x0005
        /*0012*/ 	.short	0x0020
        /*0014*/ 	.byte	0x00, 0xf0, 0x11, 0x00


	//----- nvinfo : EIATTR_KPARAM_INFO
	.align		4
.L_363:
        /*0018*/ 	.byte	0x04, 0x17
        /*001a*/ 	.short	(.L_365 - .L_364)
.L_364:
        /*001c*/ 	.word	0x00000000
        /*0020*/ 	.short	0x0004
        /*0022*/ 	.short	0x001c
        /*0024*/ 	.byte	0x00, 0xf0, 0x11, 0x00


	//----- nvinfo : EIATTR_KPARAM_INFO
	.align		4
.L_365:
        /*0028*/ 	.byte	0x04, 0x17
        /*002a*/ 	.short	(.L_367 - .L_366)
.L_366:
        /*002c*/ 	.word	0x00000000
        /*0030*/ 	.short	0x0003
        /*0032*/ 	.short	0x0018
        /*0034*/ 	.byte	0x00, 0xf0, 0x11, 0x00


	//----- nvinfo : EIATTR_KPARAM_INFO
	.align		4
.L_367:
        /*0038*/ 	.byte	0x04, 0x17
        /*003a*/ 	.short	(.L_369 - .L_368)
.L_368:
        /*003c*/ 	.word	0x00000000
        /*0040*/ 	.short	0x0002
        /*0042*/ 	.short	0x0010
        /*0044*/ 	.byte	0x00, 0xf5, 0x21, 0x00


	//----- nvinfo : EIATTR_KPARAM_INFO
	.align		4
.L_369:
        /*0048*/ 	.byte	0x04, 0x17
        /*004a*/ 	.short	(.L_371 - .L_370)
.L_370:
        /*004c*/ 	.word	0x00000000
        /*0050*/ 	.short	0x0001
        /*0052*/ 	.short	0x0008
        /*0054*/ 	.byte	0x00, 0xf5, 0x21, 0x00


	//----- nvinfo : EIATTR_KPARAM_INFO
	.align		4
.L_371:
        /*0058*/ 	.byte	0x04, 0x17
        /*005a*/ 	.short	(.L_373 - .L_372)
.L_372:
        /*005c*/ 	.word	0x00000000
        /*0060*/ 	.short	0x0000
        /*0062*/ 	.short	0x0000
        /*0064*/ 	.byte	0x00, 0xf5, 0x21, 0x00


	//----- nvinfo : EIATTR_SPARSE_MMA_MASK
	.align		4
.L_373:
        /*0068*/ 	.byte	0x03, 0x50
        /*006a*/ 	.short	0x0000


	//----- nvinfo : EIATTR_MAXREG_COUNT
	.align		4
        /*006c*/ 	.byte	0x03, 0x1b
        /*006e*/ 	.short	0x00ff


	//----- nvinfo : EIATTR_MERCURY_ISA_VERSION
	.align		4
        /*0070*/ 	.byte	0x03, 0x5f
        /*0072*/ 	.short	0x0101


	//----- nvinfo : EIATTR_VRC_CTA_INIT_COUNT
	.align		4
        /*0074*/ 	.byte	0x02, 0x4a
	.zero		1
	.zero		1


	//----- nvinfo : EIATTR_EXIT_INSTR_OFFSETS
	.align		4
        /*0078*/ 	.byte	0x04, 0x1c
        /*007a*/ 	.short	(.L_375 - .L_374)


	//   ....[0]....
.L_374:
        /*007c*/ 	.word	0x000000e0


	//   ....[1]....
        /*0080*/ 	.word	0x000001d0


	//----- nvinfo : EIATTR_CBANK_PARAM_SIZE
	.align		4
.L_375:
        /*0084*/ 	.byte	0x03, 0x19
        /*0086*/ 	.short	0x0024


	//----- nvinfo : EIATTR_PARAM_CBANK
	.align		4
        /*0088*/ 	.byte	0x04, 0x0a
        /*008a*/ 	.short	(.L_377 - .L_376)
	.align		4
.L_376:
        /*008c*/ 	.word	index@(.nv.constant0._Z10Sigmoid_bpPfS_S_iii)
        /*0090*/ 	.short	0x0380
        /*0092*/ 	.short	0x0024


	//----- nvinfo : EIATTR_SW_WAR
	.align		4
.L_377:
        /*0094*/ 	.byte	0x04, 0x36
        /*0096*/ 	.short	(.L_379 - .L_378)
.L_378:
        /*0098*/ 	.word	0x00000008
.L_379:


//--------------------- .nv.info._Z10Sigmoid_fpPfS_iii --------------------------
	.section	.nv.info._Z10Sigmoid_fpPfS_iii,"",@"SHT_CUDA_INFO"
	.sectionflags	@""
	.align	4


	//----- nvinfo : EIATTR_CUDA_API_VERSION
	.align		4
        /*0000*/ 	.byte	0x04, 0x37
        /*0002*/ 	.short	(.L_381 - .L_380)
.L_380:
        /*0004*/ 	.word	0x00000082


	//----- nvinfo : EIATTR_KPARAM_INFO
	.align		4
.L_381:
        /*0008*/ 	.byte	0x04, 0x17
        /*000a*/ 	.short	(.L_383 - .L_382)
.L_382:
        /*000c*/ 	.word	0x00000000
        /*0010*/ 	.short	0x0004
        /*0012*/ 	.short	0x0018
        /*0014*/ 	.byte	0x00, 0xf0, 0x11, 0x00


	//----- nvinfo : EIATTR_KPARAM_INFO
	.align		4
.L_383:
        /*0018*/ 	.byte	0x04, 0x17
        /*001a*/ 	.short	(.L_385 - .L_384)
.L_384:
        /*001c*/ 	.word	0x00000000
        /*0020*/ 	.short	0x0003
        /*0022*/ 	.short	0x0014
        /*0024*/ 	.byte	0x00, 0xf0, 0x11, 0x00


	//----- nvinfo : EIATTR_KPARAM_INFO
	.align		4
.L_385:
        /*0028*/ 	.byte	0x04, 0x17
        /*002a*/ 	.short	(.L_387 - .L_386)
.L_386:
        /*002c*/ 	.word	0x00000000
        /*0030*/ 	.short	0x0002
        /*0032*/ 	.short	0x0010
        /*0034*/ 	.byte	0x00, 0xf0, 0x11, 0x00


	//----- nvinfo : EIATTR_KPARAM_INFO
	.align		4
.L_387:
        /*0038*/ 	.byte	0x04, 0x17
        /*003a*/ 	.short	(.L_389 - .L_388)
.L_388:
        /*003c*/ 	.word	0x00000000
        /*0040*/ 	.short	0x0001
        /*0042*/ 	.short	0x0008
        /*0044*/ 	.byte	0x00, 0xf5, 0x21, 0x00


	//----- nvinfo : EIATTR_KPARAM_INFO
	.align		4
.L_389:
        /*0048*/ 	.byte	0x04, 0x17
        /*004a*/ 	.short	(.L_391 - .L_390)
.L_390:
        /*004c*/ 	.word	0x00000000
        /*0050*/ 	.short	0x0000
        /*0052*/ 	.short	0x0000
        /*0054*/ 	.byte	0x00, 0xf5, 0x21, 0x00


	//----- nvinfo : EIATTR_SPARSE_MMA_MASK
	.align		4
.L_391:
        /*0058*/ 	.byte	0x03, 0x50
        /*005a*/ 	.short	0x0000


	//----- nvinfo : EIATTR_MAXREG_COUNT
	.align		4
        /*005c*/ 	.byte	0x03, 0x1b
        /*005e*/ 	.short	0x00ff


	//----- nvinfo : EIATTR_MERCURY_ISA_VERSION
	.align		4
        /*0060*/ 	.byte	0x03, 0x5f
        /*0062*/ 	.short	0x0101


	//----- nvinfo : EIATTR_VRC_CTA_INIT_COUNT
	.align		4
        /*0064*/ 	.byte	0x02, 0x4a
	.zero		1
	.zero		1


	//----- nvinfo : EIATTR_EXIT_INSTR_OFFSETS
	.align		4
        /*0068*/ 	.byte	0x04, 0x1c
        /*006a*/ 	.short	(.L_393 - .L_392)


	//   ....[0]....
.L_392:
        /*006c*/ 	.word	0x000000e0


	//   ....[1]....
        /*0070*/ 	.word	0x00000650


	//----- nvinfo : EIATTR_CRS_STACK_SIZE
	.align		4
.L_393:
        /*0074*/ 	.byte	0x04, 0x1e
        /*0076*/ 	.short	(.L_395 - .L_394)
.L_394:
        /*0078*/ 	.word	0x00000000


	//----- nvinfo : EIATTR_CBANK_PARAM_SIZE
	.align		4
.L_395:
        /*007c*/ 	.byte	0x03, 0x19
        /*007e*/ 	.short	0x001c


	//----- nvinfo : EIATTR_PARAM_CBANK
	.align		4
        /*0080*/ 	.byte	0x04, 0x0a
        /*0082*/ 	.short	(.L_397 - .L_396)
	.align		4
.L_396:
        /*0084*/ 	.word	index@(.nv.constant0._Z10Sigmoid_fpPfS_iii)
        /*0088*/ 	.short	0x0380
        /*008a*/ 	.short	0x001c


	//----- nvinfo : EIATTR_SW_WAR
	.align		4
.L_397:
        /*008c*/ 	.byte	0x04, 0x36
        /*008e*/ 	.short	(.L_399 - .L_398)
.L_398:
        /*0090*/ 	.word	0x00000008
.L_399:


//--------------------- .nv.info._Z7ReLU_bpPfS_S_iii --------------------------
	.section	.nv.info._Z7ReLU_bpPfS_S_iii,"",@"SHT_CUDA_INFO"
	.sectionflags	@""
	.align	4


	//----- nvinfo : EIATTR_CUDA_API_VERSION
	.align		4
        /*0000*/ 	.byte	0x04, 0x37
        /*0002*/ 	.short	(.L_401 - .L_400)
.L_400:
        /*0004*/ 	.word	0x00000082


	//----- nvinfo : EIATTR_KPARAM_INFO
	.align		4
.L_401:
        /*0008*/ 	.byte	0x04, 0x17
        /*000a*/ 	.short	(.L_403 - .L_402)
.L_402:
        /*000c*/ 	.word	0x00000000
        /*0010*/ 	.short	0x0005
        /*0012*/ 	.short	0x0020
        /*0014*/ 	.byte	0x00, 0xf0, 0x11, 0x00


	//----- nvinfo : EIATTR_KPARAM_INFO
	.align		4
.L_403:
        /*0018*/ 	.byte	0x04, 0x17
        /*001a*/ 	.short	(.L_405 - .L_404)
.L_404:
        /*001c*/ 	.word	0x00000000
        /*0020*/ 	.short	0x0004
        /*0022*/ 	.short	0x001c
        /*0024*/ 	.byte	0x00, 0xf0, 0x11, 0x00


	//----- nvinfo : EIATTR_KPARAM_INFO
	.align		4
.L_405:
        /*0028*/ 	.byte	0x04, 0x17
        /*002a*/ 	.short	(.L_407 - .L_406)
.L_406:
        /*002c*/ 	.word	0x00000000
        /*0030*/ 	.short	0x0003
        /*0032*/ 	.short	0x0018
        /*0034*/ 	.byte	0x00, 0xf0, 0x11, 0x00


	//----- nvinfo : EIATTR_KPARAM_INFO
	.align		4
.L_407:
        /*0038*/ 	.byte	0x04, 0x17
        /*003a*/ 	.short	(.L_409 - .L_408)
.L_408:
        /*003c*/ 	.word	0x00000000
        /*0040*/ 	.short	0x0002
        /*0042*/ 	.short	0x0010
        /*0044*/ 	.byte	0x00, 0xf5, 0x21, 0x00


	//----- nvinfo : EIATTR_KPARAM_INFO
	.align		4
.L_409:
        /*0048*/ 	.byte	0x04, 0x17
        /*004a*/ 	.short	(.L_411 - .L_410)
.L_410:
        /*004c*/ 	.word	0x00000000
        /*0050*/ 	.short	0x0001
        /*0052*/ 	.short	0x0008
        /*0054*/ 	.byte	0x00, 0xf5, 0x21, 0x00


	//----- nvinfo : EIATTR_KPARAM_INFO
	.align		4
.L_411:
        /*0058*/ 	.byte	0x04, 0x17
        /*005a*/ 	.short	(.L_413 - .L_412)
.L_412:
        /*005c*/ 	.word	0x00000000
        /*0060*/ 	.short	0x0000
        /*0062*/ 	.short	0x0000
        /*0064*/ 	.byte	0x00, 0xf5, 0x21, 0x00


	//----- nvinfo : EIATTR_SPARSE_MMA_MASK
	.align		4
.L_413:
        /*0068*/ 	.byte	0x03, 0x50
        /*006a*/ 	.short	0x0000


	//----- nvinfo : EIATTR_MAXREG_COUNT
	.align		4
        /*006c*/ 	.byte	0x03, 0x1b
        /*006e*/ 	.short	0x00ff


	//----- nvinfo : EIATTR_MERCURY_ISA_VERSION
	.align		4
        /*0070*/ 	.byte	0x03, 0x5f
        /*0072*/ 	.short	0x0101


	//----- nvinfo : EIATTR_VRC_CTA_INIT_COUNT
	.align		4
        /*0074*/ 	.byte	0x02, 0x4a
	.zero		1
	.zero		1


	//----- nvinfo : EIATTR_EXIT_INSTR_OFFSETS
	.align		4
        /*0078*/ 	.byte	0x04, 0x1c
        /*007a*/ 	.short	(.L_415 - .L_414)


	//   ....[0]....
.L_414:
        /*007c*/ 	.word	0x000000e0


	//   ....[1]....
        /*0080*/ 	.word	0x000001f0


	//----- nvinfo : EIATTR_CRS_STACK_SIZE
	.align		4
.L_415:
        /*0084*/ 	.byte	0x04, 0x1e
        /*0086*/ 	.short	(.L_417 - .L_416)
.L_416:
        /*0088*/ 	.word	0x00000000


	//----- nvinfo : EIATTR_CBANK_PARAM_SIZE
	.align		4
.L_417:
        /*008c*/ 	.byte	0x03, 0x19
        /*008e*/ 	.short	0x0024


	//----- nvinfo : EIATTR_PARAM_CBANK
	.align		4
        /*0090*/ 	.byte	0x04, 0x0a
        /*0092*/ 	.short	(.L_419 - .L_418)
	.align		4
.L_418:
        /*0094*/ 	.word	index@(.nv.constant0._Z7ReLU_bpPfS_S_iii)
        /*0098*/ 	.short	0x0380
        /*009a*/ 	.short	0x0024


	//----- nvinfo : EIATTR_SW_WAR
	.align		4
.L_419:
        /*009c*/ 	.byte	0x04, 0x36
        /*009e*/ 	.short	(.L_421 - .L_420)
.L_420:
        /*00a0*/ 	.word	0x00000008
.L_421:


//--------------------- .nv.info._Z7ReLU_fpPfS_iii --------------------------
	.section	.nv.info._Z7ReLU_fpPfS_iii,"",@"SHT_CUDA_INFO"
	.sectionflags	@""
	.align	4


	//----- nvinfo : EIATTR_CUDA_API_VERSION
	.align		4
        /*0000*/ 	.byte	0x04, 0x37
        /*0002*/ 	.short	(.L_423 - .L_422)
.L_422:
        /*0004*/ 	.word	0x00000082


	//----- nvinfo : EIATTR_KPARAM_INFO
	.align		4
.L_423:
        /*0008*/ 	.byte	0x04, 0x17
        /*000a*/ 	.short	(.L_425 - .L_424)
.L_424:
        /*000c*/ 	.word	0x00000000
        /*0010*/ 	.short	0x0004
        /*0012*/ 	.short	0x0018
        /*0014*/ 	.byte	0x00, 0xf0, 0x11, 0x00


	//----- nvinfo : EIATTR_KPARAM_INFO
	.align		4
.L_425:
        /*0018*/ 	.byte	0x04, 0x17
        /*001a*/ 	.short	(.L_427 - .L_426)
.L_426:
        /*001c*/ 	.word	0x00000000
        /*0020*/ 	.short	0x0003
        /*0022*/ 	.short	0x0014
        /*0024*/ 	.byte	0x00, 0xf0, 0x11, 0x00


	//----- nvinfo : EIATTR_KPARAM_INFO
	.align		4
.L_427:
        /*0028*/ 	.byte	0x04, 0x17
        /*002a*/ 	.short	(.L_429 - .L_428)
.L_428:
        /*002c*/ 	.word	0x00000000
        /*0030*/ 	.short	0x0002
        /*0032*/ 	.short	0x0010
        /*0034*/ 	.byte	0x00, 0xf0, 0x11, 0x00


	//----- nvinfo : EIATTR_KPARAM_INFO
	.align		4
.L_429:
        /*0038*/ 	.byte	0x04, 0x17
        /*003a*/ 	.short	(.L_431 - .L_430)
.L_430:
        /*003c*/ 	.word	0x00000000
        /*0040*/ 	.short	0x0001
        /*0042*/ 	.short	0x0008
        /*0044*/ 	.byte	0x00, 0xf5, 0x21, 0x00


	//----- nvinfo : EIATTR_KPARAM_INFO
	.align		4
.L_431:
        /*0048*/ 	.byte	0x04, 0x17
        /*004a*/ 	.short	(.L_433 - .L_432)
.L_432:
        /*004c*/ 	.word	0x00000000
        /*0050*/ 	.short	0x0000
        /*0052*/ 	.short	0x0000
        /*0054*/ 	.byte	0x00, 0xf5, 0x21, 0x00


	//----- nvinfo : EIATTR_SPARSE_MMA_MASK
	.align		4
.L_433:
        /*0058*/ 	.byte	0x03, 0x50
        /*005a*/ 	.short	0x0000


	//----- nvinfo : EIATTR_MAXREG_COUNT
	.align		4
        /*005c*/ 	.byte	0x03, 0x1b
        /*005e*/ 	.short	0x00ff


	//----- nvinfo : EIATTR_MERCURY_ISA_VERSION
	.align		4
        /*0060*/ 	.byte	0x03, 0x5f
        /*0062*/ 	.short	0x0101


	//----- nvinfo : EIATTR_VRC_CTA_INIT_COUNT
	.align		4
        /*0064*/ 	.byte	0x02, 0x4a
	.zero		1
	.zero		1


	//----- nvinfo : EIATTR_EXIT_INSTR_OFFSETS
	.align		4
        /*0068*/ 	.byte	0x04, 0x1c
        /*006a*/ 	.short	(.L_435 - .L_434)


	//   ....[0]....
.L_434:
        /*006c*/ 	.word	0x000000e0


	//   ....[1]....
        /*0070*/ 	.word	0x00000180


	//----- nvinfo : EIATTR_CBANK_PARAM_SIZE
	.align		4
.L_435:
        /*0074*/ 	.byte	0x03, 0x19
        /*0076*/ 	.short	0x001c


	//----- nvinfo : EIATTR_PARAM_CBANK
	.align		4
        /*0078*/ 	.byte	0x04, 0x0a
        /*007a*/ 	.short	(.L_437 - .L_436)
	.align		4
.L_436:
        /*007c*/ 	.word	index@(.nv.constant0._Z7ReLU_fpPfS_iii)
        /*0080*/ 	.short	0x0380
        /*0082*/ 	.short	0x001c


	//----- nvinfo : EIATTR_SW_WAR
	.align		4
.L_437:
        /*0084*/ 	.byte	0x04, 0x36
        /*0086*/ 	.short	(.L_439 - .L_438)
.L_438:
        /*0088*/ 	.word	0x00000008
.L_439:


//--------------------- .nv.callgraph             --------------------------
	.section	.nv.callgraph,"",@"SHT_CUDA_CALLGRAPH"
	.align	4
	.sectionentsize	8
	.align		4
        /*0000*/ 	.word	0x00000000
	.align		4
        /*0004*/ 	.word	0xffffffff
	.align		4
        /*0008*/ 	.word	0x00000000
	.align		4
        /*000c*/ 	.word	0xfffffffe
	.align		4
        /*0010*/ 	.word	0x00000000
	.align		4
        /*0014*/ 	.word	0xfffffffd
	.align		4
        /*0018*/ 	.word	0x00000000
	.align		4
        /*001c*/ 	.word	0xfffffffc


//--------------------- .nv.constant2._Z9conv_bp_xPfS_S_iiiii --------------------------
	.section	.nv.constant2._Z9conv_bp_xPfS_S_iiiii,"a",@progbits
	.sectionflags	@""
	.align	4
.nv.constant2._Z9conv_bp_xPfS_S_iiiii:
        /*0000*/ 	.byte	0xe0, 0x0f, 0x00, 0x00, 0xd0, 0x0e, 0x00, 0x00, 0x60, 0x0d, 0x00, 0x00


//--------------------- .text._Z9FC_step_bPfS_S_ffiii --------------------------
	.section	.text._Z9FC_step_bPfS_S_ffiii,"ax",@progbits
	.align	128
        .global         _Z9FC_step_bPfS_S_ffiii
        .type           _Z9FC_step_bPfS_S_ffiii,@function
        .size           _Z9FC_step_bPfS_S_ffiii,(.L_x_80 - _Z9FC_step_bPfS_S_ffiii)
        .other          _Z9FC_step_bPfS_S_ffiii,@"STO_CUDA_ENTRY STV_DEFAULT"
_Z9FC_step_bPfS_S_ffiii:
.text._Z9FC_step_bPfS_S_ffiii:
[----:B------:R-:W-:Y:S01]  /*0000*/  LDC R1, c[0x0][0x37c] ;  /* 0x0000df00ff017b82 */ /* 0x000fe20000000800 */
[----:B------:R-:W0:Y:S07]  /*0010*/  S2R R7, SR_TID.Y ;  /* 0x0000000000077919 */ /* 0x000e2e0000002200 */
[----:B------:R-:W0:Y:S01]  /*0020*/  S2UR UR6, SR_CTAID.Y ;  /* 0x00000000000679c3 */ /* 0x000e220000002600 */
[----:B------:R-:W1:Y:S01]  /*0030*/  LDCU UR8, c[0x0][0x3a4] ;  /* 0x00007480ff0877ac */ /* 0x000e620008000800 */
[----:B------:R-:W2:Y:S01]  /*0040*/  S2R R9, SR_TID.X ;  /* 0x0000000000097919 */ /* 0x000ea20000002100 */
[----:B------:R-:W3:Y:S05]  /*0050*/  LDCU.64 UR4, c[0x0][0x358] ;  /* 0x00006b00ff0477ac */ /* 0x000eea0008000a00 */
[----:B------:R-:W0:Y:S08]  /*0060*/  LDC R0, c[0x0][0x364] ;  /* 0x0000d900ff007b82 */ /* 0x000e300000000800 */
[----:B------:R-:W2:Y:S08]  /*0070*/  S2UR UR7, SR_CTAID.X ;  /* 0x00000000000779c3 */ /* 0x000eb00000002500 */
[----:B------:R-:W2:Y:S08]  /*0080*/  LDC R6, c[0x0][0x360] ;  /* 0x0000d800ff067b82 */ /* 0x000eb00000000800 */
[----:B------:R-:W4:Y:S01]  /*0090*/  LDC.64 R4, c[0x0][0x390] ;  /* 0x0000e400ff047b82 */ /* 0x000f220000000a00 */
[----:B0-----:R-:W-:-:S07]  /*00a0*/  IMAD R0, R0, UR6, R7 ;  /* 0x0000000600007c24 */ /* 0x001fce000f8e0207 */
[----:B------:R-:W0:Y:S01]  /*00b0*/  LDC.64 R2, c[0x0][0x388] ;  /* 0x0000e200ff027b82 */ /* 0x000e220000000a00 */
[----:B--2---:R-:W-:-:S07]  /*00c0*/  IMAD R7, R6, UR7, R9 ;  /* 0x0000000706077c24 */ /* 0x004fce000f8e0209 */
[----:B------:R-:W2:Y:S01]  /*00d0*/  LDC.64 R12, c[0x0][0x398] ;  /* 0x0000e600ff0c7b82 */ /* 0x000ea20000000a00 */
[----:B-1----:R-:W-:-:S04]  /*00e0*/  IMAD R9, R0, UR8, R7 ;  /* 0x0000000800097c24 */ /* 0x002fc8000f8e0207 */
[----:B----4-:R-:W-:-:S03]  /*00f0*/  IMAD.WIDE R4, R9, 0x4, R4 ;  /* 0x0000000409047825 */ /* 0x010fc600078e0204 */
[----:B------:R-:W1:Y:S02]  /*0100*/  LDC.64 R6, c[0x0][0x380] ;  /* 0x0000e000ff067b82 */ /* 0x000e640000000a00 */
[----:B---3--:R-:W3:Y:S01]  /*0110*/  LDG.E R11, desc[UR4][R4.64] ;  /* 0x00000004040b7981 */ /* 0x008ee2000c1e1900 */
[----:B0-----:R-:W-:-:S05]  /*0120*/  IMAD.WIDE R2, R9, 0x4, R2 ;  /* 0x0000000409027825 */ /* 0x001fca00078e0202 */
[----:B------:R-:W4:Y:S01]  /*0130*/  LDG.E R0, desc[UR4][R2.64] ;  /* 0x0000000402007981 */ /* 0x000f22000c1e1900 */
[----:B--2---:R-:W-:Y:S01]  /*0140*/  FADD R8, -R13, 1 ;  /* 0x3f8000000d087421 */ /* 0x004fe20000000100 */
[----:B-1----:R-:W-:-:S04]  /*0150*/  IMAD.WIDE R6, R9, 0x4, R6 ;  /* 0x0000000409067825 */ /* 0x002fc800078e0206 */
[----:B---3--:R-:W-:-:S04]  /*0160*/  FMUL R11, R8, R11 ;  /* 0x0000000b080b7220 */ /* 0x008fc80000400000 */
[----:B----4-:R-:W-:-:S05]  /*0170*/  FFMA R11, R0, R13, R11 ;  /* 0x0000000d000b7223 */ /* 0x010fca000000000b */
[----:B------:R-:W-:Y:S04]  /*0180*/  STG.E desc[UR4][R2.64], R11 ;  /* 0x0000000b02007986 */ /* 0x000fe8000c101904 */
[----:B------:R-:W-:Y:S04]  /*0190*/  STG.E desc[UR4][R4.64], R11 ;  /* 0x0000000b04007986 */ /* 0x000fe8000c101904 */
[----:B------:R-:W2:Y:S04]  /*01a0*/  LDG.E R9, desc[UR4][R2.64] ;  /* 0x0000000402097981 */ /* 0x000ea8000c1e1900 */
[----:B------:R-:W2:Y:S02]  /*01b0*/  LDG.E R0, desc[UR4][R6.64] ;  /* 0x0000000406007981 */ /* 0x000ea4000c1e1900 */
[----:B--2---:R-:W-:-:S05]  /*01c0*/  FFMA R9, -R9, R12, R0 ;  /* 0x0000000c09097223 */ /* 0x004fca0000000100 */
[----:B------:R-:W-:Y:S01]  /*01d0*/  STG.E desc[UR4][R6.64], R9 ;  /* 0x0000000906007986 */ /* 0x000fe2000c101904 */
[----:B------:R-:W-:Y:S05]  /*01e0*/  EXIT ;  /* 0x000000000000794d */ /* 0x000fea0003800000 */
.L_x_0:
[----:B------:R-:W-:-:S00]  /*01f0*/  BRA `(.L_x_0) ;  /* 0xfffffffc00fc7947 */ /* 0x000fc0000383ffff */
[----:B------:R-:W-:-:S00]  /*0200*/  NOP ;  /* 0x0000000000007918 */ /* 0x000fc00000000000 */
[----:B------:R-:W-:-:S00]  /*0210*/  NOP ;  /* 0x0000000000007918 */ /* 0x000fc00000000000 */
[----:B------:R-:W-:-:S00]  /*0220*/  NOP ;  /* 0x0000000000007918 */ /* 0x000fc00000000000 */
[----:B------:R-:W-:-:S00]  /*0230*/  NOP ;  /* 0x0000000000007918 */ /* 0x000fc00000000000 */
[----:B------:R-:W-:-:S00]  /*0240*/  NOP ;  /* 0x0000000000007918 */ /* 0x000fc00000000000 */
[----:B------:R-:W-:-:S00]  /*0250*/  NOP ;  /* 0x0000000000007918 */ /* 0x000fc00000000000 */
[----:B------:R-:W-:-:S00]  /*0260*/  NOP ;  /* 0x0000000000007918 */ /* 0x000fc00000000000 */
[----:B------:R-:W-:-:S00]  /*0270*/  NOP ;  /* 0x0000000000007918 */ /* 0x000fc00000000000 */
.L_x_80:


//--------------------- .text._Z9FC_step_wPfS_S_ffiii --------------------------
	.section	.text._Z9FC_step_wPfS_S_ffiii,"ax",@progbits
	.align	128
        .global         _Z9FC_step_wPfS_S_ffiii
        .type           _Z9FC_step_wPfS_S_ffiii,@function
        .size           _Z9FC_step_wPfS_S_ffiii,(.L_x_81 - _Z9FC_step_wPfS_S_ffiii)
        .other          _Z9FC_step_wPfS_S_ffiii,@"STO_CUDA_ENTRY STV_DEFAULT"
_Z9FC_step_wPfS_S_ffiii:
.text._Z9FC_step_wPfS_S_ffiii:
        /* <DEDUP_REMOVED lines=31> */
.L_x_1:
        /* <DEDUP_REMOVED lines=9> */
.L_x_81:


//--------------------- .text._Z5FC_bpPfS_S_S_S_S_S_S_iii --------------------------
	.section	.text._Z5FC_bpPfS_S_S_S_S_S_S_iii,"ax",@progbits
	.align	128
        .global         _Z5FC_bpPfS_S_S_S_S_S_S_iii
        .type           _Z5FC_bpPfS_S_S_S_S_S_S_iii,@function
        .size           _Z5FC_bpPfS_S_S_S_S_S_S_iii,(.L_x_82 - _Z5FC_bpPfS_S_S_S_S_S_S_iii)
        .other          _Z5FC_bpPfS_S_S_S_S_S_S_iii,@"STO_CUDA_ENTRY STV_DEFAULT"
_Z5FC_bpPfS_S_S_S_S_S_S_iii:
.text._Z5FC_bpPfS_S_S_S_S_S_S_iii:
[----:B------:R-:W-:Y:S01]  /*0000*/  LDC R1, c[0x0][0x37c] ;  /* 0x0000df00ff017b82 */ /* 0x000fe20000000800 */
[----:B------:R-:W0:Y:S07]  /*0010*/  S2R R5, SR_TID.X ;  /* 0x0000000000057919 */ /* 0x000e2e0000002100 */
[----:B------:R-:W1:Y:S01]  /*0020*/  LDC R11, c[0x0][0x364] ;  /* 0x0000d900ff0b7b82 */ /* 0x000e620000000800 */
[----:B------:R-:W-:Y:S01]  /*0030*/  BSSY.RECONVERGENT B0, `(.L_x_2) ;  /* 0x0000015000007945 */ /* 0x000fe20003800200 */
[----:B------:R-:W1:Y:S06]  /*0040*/  S2R R4, SR_TID.Y ;  /* 0x0000000000047919 */ /* 0x000e6c0000002200 */
[----:B------:R-:W0:Y:S08]  /*0050*/  S2UR UR5, SR_CTAID.X ;  /* 0x00000000000579c3 */ /* 0x000e300000002500 */
[----:B------:R-:W0:Y:S08]  /*0060*/  LDC R0, c[0x0][0x360] ;  /* 0x0000d800ff007b82 */ /* 0x000e300000000800 */
[----:B------:R-:W1:Y:S08]  /*0070*/  S2UR UR4, SR_CTAID.Y ;  /* 0x00000000000479c3 */ /* 0x000e700000002600 */
[----:B------:R-:W2:Y:S01]  /*0080*/  LDC.64 R2, c[0x0][0x3c0] ;  /* 0x0000f000ff027b82 */ /* 0x000ea20000000a00 */
[----:B0-----:R-:W-:-:S07]  /*0090*/  IMAD R0, R0, UR5, R5 ;  /* 0x0000000500007c24 */ /* 0x001fce000f8e0205 */
[----:B------:R-:W0:Y:S01]  /*00a0*/  LDC R9, c[0x0][0x3c8] ;  /* 0x0000f200ff097b82 */ /* 0x000e220000000800 */
[----:B-1----:R-:W-:Y:S01]  /*00b0*/  IMAD R11, R11, UR4, R4 ;  /* 0x000000040b0b7c24 */ /* 0x002fe2000f8e0204 */
[----:B------:R-:W1:Y:S01]  /*00c0*/  LDCU.64 UR4, c[0x0][0x358] ;  /* 0x00006b00ff0477ac */ /* 0x000e620008000a00 */
[----:B--2---:R-:W-:-:S04]  /*00d0*/  ISETP.GE.AND P1, PT, R0, R3, PT ;  /* 0x000000030000720c */ /* 0x004fc80003f26270 */
[----:B------:R-:W-:-:S13]  /*00e0*/  ISETP.LT.AND P1, PT, R11, R2, !P1 ;  /* 0x000000020b00720c */ /* 0x000fda0004f21270 */
[----:B-1----:R-:W-:Y:S05]  /*00f0*/  @!P1 BRA `(.L_x_3) ;  /* 0x0000000000209947 */ /* 0x002fea0003800000 */
[----:B------:R-:W1:Y:S01]  /*0100*/  LDC.64 R4, c[0x0][0x390] ;  /* 0x0000e400ff047b82 */ /* 0x000e620000000a00 */
[----:B------:R-:W-:-:S04]  /*0110*/  IMAD R7, R11, R3, R0 ;  /* 0x000000030b077224 */ /* 0x000fc800078e0200 */
[----:B-1----:R-:W-:-:S03]  /*0120*/  IMAD.WIDE R4, R7, 0x4, R4 ;  /* 0x0000000407047825 */ /* 0x002fc600078e0204 */
[----:B------:R-:W1:Y:S03]  /*0130*/  LDC.64 R6, c[0x0][0x398] ;  /* 0x0000e600ff067b82 */ /* 0x000e660000000a00 */
[----:B------:R-:W2:Y:S01]  /*0140*/  LDG.E R5, desc[UR4][R4.64] ;  /* 0x0000000404057981 */ /* 0x000ea2000c1e1900 */
[----:B------:R-:W-:-:S04]  /*0150*/  IMAD R13, R0, R2, R11 ;  /* 0x00000002000d7224 */ /* 0x000fc800078e020b */
[----:B-1----:R-:W-:-:S05]  /*0160*/  IMAD.WIDE R6, R13, 0x4, R6 ;  /* 0x000000040d067825 */ /* 0x002fca00078e0206 */
[----:B--2---:R1:W-:Y:S02]  /*0170*/  STG.E desc[UR4][R6.64], R5 ;  /* 0x0000000506007986 */ /* 0x0043e4000c101904 */
.L_x_3:
[----:B------:R-:W-:Y:S05]  /*0180*/  BSYNC.RECONVERGENT B0 ;  /* 0x0000000000007941 */ /* 0x000fea0003800200 */
.L_x_2:
[----:B------:R-:W-:Y:S01]  /*0190*/  BAR.SYNC.DEFER_BLOCKING 0x0 ;  /* 0x0000000000007b1d */ /* 0x000fe20000010000 */
[----:B0-----:R-:W-:-:S04]  /*01a0*/  ISETP.GE.AND P0, PT, R0, R9, PT ;  /* 0x000000090000720c */ /* 0x001fc80003f06270 */
[----:B------:R-:W-:Y:S01]  /*01b0*/  ISETP.GE.OR P2, PT, R11, R3, P0 ;  /* 0x000000030b00720c */ /* 0x000fe20000746670 */
[----:B------:R-:W-:-:S12]  /*01c0*/  BSSY.RECONVERGENT B0, `(.L_x_4) ;  /* 0x0000081000007945 */ /* 0x000fd80003800200 */
[----:B------:R-:W-:Y:S05]  /*01d0*/  @P2 BRA `(.L_x_5) ;  /* 0x0000000400fc2947 */ /* 0x000fea0003800000 */
[----:B------:R-:W-:Y:S01]  /*01e0*/  ISETP.GE.AND P2, PT, R2, 0x1, PT ;  /* 0x000000010200780c */ /* 0x000fe20003f46270 */
[----:B------:R-:W-:-:S12]  /*01f0*/  HFMA2 R24, -RZ, RZ, 0, 0 ;  /* 0x00000000ff187431 */ /* 0x000fd800000001ff */
[----:B------:R-:W-:Y:S05]  /*0200*/  @!P2 BRA `(.L_x_6) ;  /* 0x0000000400e0a947 */ /* 0x000fea0003800000 */
[C---:B------:R-:W-:Y:S01]  /*0210*/  ISETP.GE.U32.AND P3, PT, R2.reuse, 0x8, PT ;  /* 0x000000080200780c */ /* 0x040fe20003f66070 */
[----:B------:R-:W-:Y:S01]  /*0220*/  IMAD R10, R11, R2, RZ ;  /* 0x000000020b0a7224 */ /* 0x000fe200078e02ff */
[----:B------:R-:W-:Y:S02]  /*0230*/  LOP3.LUT R26, R2, 0x7, RZ, 0xc0, !PT ;  /* 0x00000007021a7812 */ /* 0x000fe400078ec0ff */
[----:B------:R-:W-:Y:S02]  /*0240*/  MOV R24, RZ ;  /* 0x000000ff00187202 */ /* 0x000fe40000000f00 */
[----:B------:R-:W-:Y:S02]  /*0250*/  ISETP.NE.AND P2, PT, R26, RZ, PT ;  /* 0x000000ff1a00720c */ /* 0x000fe40003f45270 */
[----:B------:R-:W-:-:S05]  /*0260*/  MOV R21, RZ ;  /* 0x000000ff00157202 */ /* 0x000fca0000000f00 */
[----:B------:R-:W-:Y:S06]  /*0270*/  @!P3 BRA `(.L_x_7) ;  /* 0x0000000000c4b947 */ /* 0x000fec0003800000 */
[----:B-1----:R-:W0:Y:S01]  /*0280*/  LDC.64 R4, c[0x0][0x398] ;  /* 0x0000e600ff047b82 */ /* 0x002e220000000a00 */
[----:B------:R-:W-:Y:S02]  /*0290*/  LOP3.LUT R21, R2, 0x7ffffff8, RZ, 0xc0, !PT ;  /* 0x7ffffff802157812 */ /* 0x000fe400078ec0ff */
[----:B------:R-:W-:Y:S02]  /*02a0*/  MOV R24, RZ ;  /* 0x000000ff00187202 */ /* 0x000fe40000000f00 */
[----:B------:R-:W-:Y:S02]  /*02b0*/  MOV R8, R0 ;  /* 0x0000000000087202 */ /* 0x000fe40000000f00 */
[----:B------:R-:W-:Y:S01]  /*02c0*/  IADD3 R20, PT, PT, -R21, RZ, RZ ;  /* 0x000000ff15147210 */ /* 0x000fe20007ffe1ff */
[----:B0-----:R-:W-:-:S03]  /*02d0*/  IMAD.WIDE.U32 R4, R10, 0x4, R4 ;  /* 0x000000040a047825 */ /* 0x001fc600078e0004 */
[----:B------:R-:W-:-:S04]  /*02e0*/  IADD3 R6, P3, PT, R4, 0x10, RZ ;  /* 0x0000001004067810 */ /* 0x000fc80007f7e0ff */
[----:B------:R-:W-:-:S09]  /*02f0*/  IADD3.X R7, PT, PT, RZ, R5, RZ, P3, !PT ;  /* 0x00000005ff077210 */ /* 0x000fd20001ffe4ff */
.L_x_8:
[----:B------:R-:W0:Y:S01]  /*0300*/  LDC.64 R18, c[0x0][0x380] ;  /* 0x0000e000ff127b82 */ /* 0x000e220000000a00 */
[----:B------:R-:W-:Y:S02]  /*0310*/  MOV R4, R6 ;  /* 0x0000000600047202 */ /* 0x000fe40000000f00 */
[----:B------:R-:W-:-:S05]  /*0320*/  MOV R5, R7 ;  /* 0x0000000700057202 */ /* 0x000fca0000000f00 */
[----:B------:R-:W2:Y:S04]  /*0330*/  LDG.E R29, desc[UR4][R4.64+-0x10] ;  /* 0xfffff004041d7981 */ /* 0x000ea8000c1e1900 */
[----:B------:R-:W3:Y:S04]  /*0340*/  LDG.E R22, desc[UR4][R4.64+-0xc] ;  /* 0xfffff40404167981 */ /* 0x000ee8000c1e1900 */
[----:B------:R-:W4:Y:S01]  /*0350*/  LDG.E R25, desc[UR4][R4.64+-0x8] ;  /* 0xfffff80404197981 */ /* 0x000f22000c1e1900 */
[----:B0-----:R-:W-:-:S05]  /*0360*/  IMAD.WIDE R18, R8, 0x4, R18 ;  /* 0x0000000408127825 */ /* 0x001fca00078e0212 */
[----:B------:R0:W2:Y:S02]  /*0370*/  LDG.E R27, desc[UR4][R18.64] ;  /* 0x00000004121b7981 */ /* 0x0000a4000c1e1900 */
[----:B0-----:R-:W-:-:S05]  /*0380*/  IMAD.WIDE R18, R9, 0x4, R18 ;  /* 0x0000000409127825 */ /* 0x001fca00078e0212 */
[----:B------:R0:W3:Y:S01]  /*0390*/  LDG.E R23, desc[UR4][R18.64] ;  /* 0x0000000412177981 */ /* 0x0000e2000c1e1900 */
[----:B------:R-:W-:-:S04]  /*03a0*/  IMAD.WIDE R12, R9, 0x4, R18 ;  /* 0x00000004090c7825 */ /* 0x000fc800078e0212 */
[C---:B------:R-:W-:Y:S02]  /*03b0*/  IMAD.WIDE R14, R9.reuse, 0x4, R12 ;  /* 0x00000004090e7825 */ /* 0x040fe400078e020c */
[----:B------:R-:W4:Y:S02]  /*03c0*/  LDG.E R12, desc[UR4][R12.64] ;  /* 0x000000040c0c7981 */ /* 0x000f24000c1e1900 */
[C---:B------:R-:W-:Y:S02]  /*03d0*/  IMAD.WIDE R6, R9.reuse, 0x4, R14 ;  /* 0x0000000409067825 */ /* 0x040fe400078e020e */
[----:B------:R1:W5:Y:S02]  /*03e0*/  LDG.E R28, desc[UR4][R14.64] ;  /* 0x000000040e1c7981 */ /* 0x000364000c1e1900 */
[C---:B------:R-:W-:Y:S02]  /*03f0*/  IMAD.WIDE R16, R9.reuse, 0x4, R6 ;  /* 0x0000000409107825 */ /* 0x040fe400078e0206 */
[----:B------:R-:W5:Y:S02]  /*0400*/  LDG.E R6, desc[UR4][R6.64] ;  /* 0x0000000406067981 */ /* 0x000f64000c1e1900 */
[----:B0-----:R-:W-:-:S02]  /*0410*/  IMAD.WIDE R18, R9, 0x4, R16 ;  /* 0x0000000409127825 */ /* 0x001fc400078e0210 */
[----:B------:R-:W5:Y:S04]  /*0420*/  LDG.E R16, desc[UR4][R16.64] ;  /* 0x0000000410107981 */ /* 0x000f68000c1e1900 */
[----:B------:R-:W5:Y:S01]  /*0430*/  LDG.E R7, desc[UR4][R4.64+-0x4] ;  /* 0xfffffc0404077981 */ /* 0x000f62000c1e1900 */
[----:B-1----:R-:W-:-:S03]  /*0440*/  IMAD.WIDE R14, R9, 0x4, R18 ;  /* 0x00000004090e7825 */ /* 0x002fc600078e0212 */
[----:B------:R-:W5:Y:S04]  /*0450*/  LDG.E R13, desc[UR4][R18.64] ;  /* 0x00000004120d7981 */ /* 0x000f68000c1e1900 */
[----:B------:R-:W5:Y:S01]  /*0460*/  LDG.E R15, desc[UR4][R14.64] ;  /* 0x000000040e0f7981 */ /* 0x000f62000c1e1900 */
[----:B--2---:R-:W-:-:S03]  /*0470*/  FFMA R29, R29, R27, R24 ;  /* 0x0000001b1d1d7223 */ /* 0x004fc60000000018 */
[----:B------:R-:W2:Y:S04]  /*0480*/  LDG.E R27, desc[UR4][R4.64] ;  /* 0x00000004041b7981 */ /* 0x000ea8000c1e1900 */
[----:B------:R-:W2:Y:S01]  /*0490*/  LDG.E R24, desc[UR4][R4.64+0xc] ;  /* 0x00000c0404187981 */ /* 0x000ea2000c1e1900 */
[----:B---3--:R-:W-:-:S03]  /*04a0*/  FFMA R29, R22, R23, R29 ;  /* 0x00000017161d7223 */ /* 0x008fc6000000001d */
[----:B------:R-:W3:Y:S04]  /*04b0*/  LDG.E R23, desc[UR4][R4.64+0x4] ;  /* 0x0000040404177981 */ /* 0x000ee8000c1e1900 */
[----:B------:R-:W3:Y:S01]  /*04c0*/  LDG.E R22, desc[UR4][R4.64+0x8] ;  /* 0x0000080404167981 */ /* 0x000ee2000c1e1900 */
[----:B------:R-:W-:Y:S01]  /*04d0*/  IADD3 R20, PT, PT, R20, 0x8, RZ ;  /* 0x0000000814147810 */ /* 0x000fe20007ffe0ff */
[----:B----4-:R-:W-:-:S03]  /*04e0*/  FFMA R12, R25, R12, R29 ;  /* 0x0000000c190c7223 */ /* 0x010fc6000000001d */
[----:B------:R-:W-:Y:S02]  /*04f0*/  ISETP.NE.AND P3, PT, R20, RZ, PT ;  /* 0x000000ff1400720c */ /* 0x000fe40003f65270 */
[----:B------:R-:W-:Y:S01]  /*0500*/  LEA R8, R9, R8, 0x3 ;  /* 0x0000000809087211 */ /* 0x000fe200078e18ff */
[----:B-----5:R-:W-:-:S04]  /*0510*/  FFMA R12, R7, R28, R12 ;  /* 0x0000001c070c7223 */ /* 0x020fc8000000000c */
[----:B--2---:R-:W-:-:S04]  /*0520*/  FFMA R6, R27, R6, R12 ;  /* 0x000000061b067223 */ /* 0x004fc8000000000c */
[----:B---3--:R-:W-:Y:S01]  /*0530*/  FFMA R23, R23, R16, R6 ;  /* 0x0000001017177223 */ /* 0x008fe20000000006 */
[----:B------:R-:W-:-:S03]  /*0540*/  IADD3 R6, P4, PT, R4, 0x20, RZ ;  /* 0x0000002004067810 */ /* 0x000fc60007f9e0ff */
[----:B------:R-:W-:Y:S01]  /*0550*/  FFMA R13, R22, R13, R23 ;  /* 0x0000000d160d7223 */ /* 0x000fe20000000017 */
[----:B------:R-:W-:-:S03]  /*0560*/  IADD3.X R7, PT, PT, RZ, R5, RZ, P4, !PT ;  /* 0x00000005ff077210 */ /* 0x000fc600027fe4ff */
[----:B------:R-:W-:Y:S01]  /*0570*/  FFMA R24, R24, R15, R13 ;  /* 0x0000000f18187223 */ /* 0x000fe2000000000d */
[----:B------:R-:W-:Y:S06]  /*0580*/  @P3 BRA `(.L_x_8) ;  /* 0xfffffffc005c3947 */ /* 0x000fec000383ffff */
.L_x_7:
[----:B------:R-:W-:Y:S05]  /*0590*/  @!P2 BRA `(.L_x_6) ;  /* 0x0000000000fca947 */ /* 0x000fea0003800000 */
[----:B------:R-:W-:Y:S02]  /*05a0*/  ISETP.GE.U32.AND P3, PT, R26, 0x4, PT ;  /* 0x000000041a00780c */ /* 0x000fe40003f66070 */
[----:B------:R-:W-:-:S04]  /*05b0*/  LOP3.LUT R8, R2, 0x3, RZ, 0xc0, !PT ;  /* 0x0000000302087812 */ /* 0x000fc800078ec0ff */
[----:B------:R-:W-:-:S07]  /*05c0*/  ISETP.NE.AND P2, PT, R8, RZ, PT ;  /* 0x000000ff0800720c */ /* 0x000fce0003f45270 */
[----:B------:R-:W-:Y:S06]  /*05d0*/  @!P3 BRA `(.L_x_9) ;  /* 0x00000000006cb947 */ /* 0x000fec0003800000 */
[----:B-1----:R-:W0:Y:S01]  /*05e0*/  LDC.64 R4, c[0x0][0x380] ;  /* 0x0000e000ff047b82 */ /* 0x002e220000000a00 */
[----:B------:R-:W1:Y:S01]  /*05f0*/  LDCU.64 UR6, c[0x0][0x398] ;  /* 0x00007300ff0677ac */ /* 0x000e620008000a00 */
[----:B------:R-:W-:Y:S01]  /*0600*/  IMAD R13, R21, R9, R0 ;  /* 0x00000009150d7224 */ /* 0x000fe200078e0200 */
[CC--:B------:R-:W-:Y:S02]  /*0610*/  IADD3 R7, PT, PT, R10.reuse, R21.reuse, RZ ;  /* 0x000000150a077210 */ /* 0x0c0fe40007ffe0ff */
[----:B------:R-:W-:-:S03]  /*0620*/  IADD3 R14, P3, PT, R10, R21, RZ ;  /* 0x000000150a0e7210 */ /* 0x000fc60007f7e0ff */
[----:B------:R-:W2:Y:S01]  /*0630*/  LDC.64 R18, c[0x0][0x398] ;  /* 0x0000e600ff127b82 */ /* 0x000ea20000000a00 */
[----:B0-----:R-:W-:-:S04]  /*0640*/  IMAD.WIDE R4, R13, 0x4, R4 ;  /* 0x000000040d047825 */ /* 0x001fc800078e0204 */
[----:B------:R-:W-:Y:S02]  /*0650*/  IMAD.WIDE R12, R9, 0x4, R4 ;  /* 0x00000004090c7825 */ /* 0x000fe400078e0204 */
[----:B------:R-:W3:Y:S02]  /*0660*/  LDG.E R4, desc[UR4][R4.64] ;  /* 0x0000000404047981 */ /* 0x000ee4000c1e1900 */
[----:B--2---:R-:W-:Y:S01]  /*0670*/  IMAD.WIDE.U32 R18, R7, 0x4, R18 ;  /* 0x0000000407127825 */ /* 0x004fe200078e0012 */
[----:B------:R-:W-:Y:S02]  /*0680*/  IADD3.X R7, PT, PT, RZ, RZ, RZ, P3, !PT ;  /* 0x000000ffff077210 */ /* 0x000fe40001ffe4ff */
[----:B-1----:R-:W-:-:S03]  /*0690*/  LEA R6, P3, R14, UR6, 0x2 ;  /* 0x000000060e067c11 */ /* 0x002fc6000f8610ff */
[----:B------:R-:W3:Y:S01]  /*06a0*/  LDG.E R19, desc[UR4][R18.64] ;  /* 0x0000000412137981 */ /* 0x000ee2000c1e1900 */
[----:B------:R-:W-:Y:S01]  /*06b0*/  LEA.HI.X R7, R14, UR7, R7, 0x2, P3 ;  /* 0x000000070e077c11 */ /* 0x000fe200098f1407 */
[C---:B------:R-:W-:Y:S02]  /*06c0*/  IMAD.WIDE R14, R9.reuse, 0x4, R12 ;  /* 0x00000004090e7825 */ /* 0x040fe400078e020c */
[----:B------:R-:W2:Y:S04]  /*06d0*/  LDG.E R12, desc[UR4][R12.64] ;  /* 0x000000040c0c7981 */ /* 0x000ea8000c1e1900 */
[----:B------:R-:W2:Y:S01]  /*06e0*/  LDG.E R23, desc[UR4][R6.64+0x4] ;  /* 0x0000040406177981 */ /* 0x000ea2000c1e1900 */
[----:B------:R-:W-:-:S03]  /*06f0*/  IMAD.WIDE R16, R9, 0x4, R14 ;  /* 0x0000000409107825 */ /* 0x000fc600078e020e */
[----:B------:R-:W4:Y:S04]  /*0700*/  LDG.E R22, desc[UR4][R14.64] ;  /* 0x000000040e167981 */ /* 0x000f28000c1e1900 */
[----:B------:R-:W4:Y:S04]  /*0710*/  LDG.E R20, desc[UR4][R6.64+0x8] ;  /* 0x0000080406147981 */ /* 0x000f28000c1e1900 */
[----:B------:R-:W5:Y:S04]  /*0720*/  LDG.E R25, desc[UR4][R6.64+0xc] ;  /* 0x00000c0406197981 */ /* 0x000f68000c1e1900 */
[----:B------:R-:W5:Y:S01]  /*0730*/  LDG.E R16, desc[UR4][R16.64] ;  /* 0x0000000410107981 */ /* 0x000f62000c1e1900 */
[----:B------:R-:W-:Y:S01]  /*0740*/  IADD3 R21, PT, PT, R21, 0x4, RZ ;  /* 0x0000000415157810 */ /* 0x000fe20007ffe0ff */
[----:B---3--:R-:W-:-:S04]  /*0750*/  FFMA R24, R19, R4, R24 ;  /* 0x0000000413187223 */ /* 0x008fc80000000018 */
[----:B--2---:R-:W-:-:S04]  /*0760*/  FFMA R23, R23, R12, R24 ;  /* 0x0000000c17177223 */ /* 0x004fc80000000018 */
[----:B----4-:R-:W-:-:S04]  /*0770*/  FFMA R20, R20, R22, R23 ;  /* 0x0000001614147223 */ /* 0x010fc80000000017 */
[----:B-----5:R-:W-:-:S07]  /*0780*/  FFMA R24, R25, R16, R20 ;  /* 0x0000001019187223 */ /* 0x020fce0000000014 */
.L_x_9:
[----:B------:R-:W-:Y:S05]  /*0790*/  @!P2 BRA `(.L_x_6) ;  /* 0x00000000007ca947 */ /* 0x000fea0003800000 */
[----:B------:R-:W-:Y:S02]  /*07a0*/  ISETP.NE.AND P3, PT, R8, 0x1, PT ;  /* 0x000000010800780c */ /* 0x000fe40003f65270 */
[----:B------:R-:W-:-:S04]  /*07b0*/  LOP3.LUT R4, R2, 0x1, RZ, 0xc0, !PT ;  /* 0x0000000102047812 */ /* 0x000fc800078ec0ff */
[----:B------:R-:W-:-:S07]  /*07c0*/  ISETP.NE.U32.AND P2, PT, R4, 0x1, PT ;  /* 0x000000010400780c */ /* 0x000fce0003f45070 */
[----:B------:R-:W0:Y:S01]  /*07d0*/  @P3 LDC.64 R16, c[0x0][0x398] ;  /* 0x0000e600ff103b82 */ /* 0x000e220000000a00 */
[CC--:B------:R-:W-:Y:S02]  /*07e0*/  @P3 IADD3 R19, PT, PT, R10.reuse, R21.reuse, RZ ;  /* 0x000000150a133210 */ /* 0x0c0fe40007ffe0ff */
[----:B------:R-:W-:-:S04]  /*07f0*/  @P3 IADD3 R8, P4, PT, R10, R21, RZ ;  /* 0x000000150a083210 */ /* 0x000fc80007f9e0ff */
[----:B------:R-:W-:Y:S01]  /*0800*/  @P3 IADD3.X R18, PT, PT, RZ, RZ, RZ, P4, !PT ;  /* 0x000000ffff123210 */ /* 0x000fe200027fe4ff */
[----:B------:R-:W2:Y:S08]  /*0810*/  @P3 LDC.64 R14, c[0x0][0x380] ;  /* 0x0000e000ff0e3b82 */ /* 0x000eb00000000a00 */
[----:B------:R-:W3:Y:S08]  /*0820*/  @P3 LDC.64 R12, c[0x0][0x398] ;  /* 0x0000e600ff0c3b82 */ /* 0x000ef00000000a00 */
[----:B-1----:R-:W1:Y:S01]  /*0830*/  @!P2 LDC.64 R4, c[0x0][0x398] ;  /* 0x0000e600ff04ab82 */ /* 0x002e620000000a00 */
[----:B0-----:R-:W-:-:S04]  /*0840*/  @P3 IMAD.WIDE.U32 R16, R19, 0x4, R16 ;  /* 0x0000000413103825 */ /* 0x001fc800078e0010 */
[C---:B------:R-:W-:Y:S01]  /*0850*/  @P3 IMAD R19, R21.reuse, R9, R0 ;  /* 0x0000000915133224 */ /* 0x040fe200078e0200 */
[----:B------:R-:W-:Y:S01]  /*0860*/  @P3 IADD3 R21, PT, PT, R21, 0x2, RZ ;  /* 0x0000000215153810 */ /* 0x000fe20007ffe0ff */
[----:B------:R-:W4:Y:S01]  /*0870*/  @P3 LDG.E R17, desc[UR4][R16.64] ;  /* 0x0000000410113981 */ /* 0x000f22000c1e1900 */
[----:B------:R-:W0:Y:S01]  /*0880*/  @!P2 LDC.64 R6, c[0x0][0x380] ;  /* 0x0000e000ff06ab82 */ /* 0x000e220000000a00 */
[----:B--2---:R-:W-:Y:S01]  /*0890*/  @P3 IMAD.WIDE R14, R19, 0x4, R14 ;  /* 0x00000004130e3825 */ /* 0x004fe200078e020e */
[----:B------:R-:W-:Y:S02]  /*08a0*/  @!P2 IADD3 R23, PT, PT, R10, R21, RZ ;  /* 0x000000150a17a210 */ /* 0x000fe40007ffe0ff */
[----:B---3--:R-:W-:Y:S01]  /*08b0*/  @P3 LEA R12, P4, R8, R12, 0x2 ;  /* 0x0000000c080c3211 */ /* 0x008fe200078810ff */
[----:B------:R-:W-:-:S03]  /*08c0*/  @!P2 IMAD R21, R21, R9, R0 ;  /* 0x000000091515a224 */ /* 0x000fc600078e0200 */
[----:B------:R-:W-:Y:S01]  /*08d0*/  @P3 LEA.HI.X R13, R8, R13, R18, 0x2, P4 ;  /* 0x0000000d080d3211 */ /* 0x000fe200020f1412 */
[----:B------:R-:W-:Y:S01]  /*08e0*/  @P3 IMAD.WIDE R18, R9, 0x4, R14 ;  /* 0x0000000409123825 */ /* 0x000fe200078e020e */
[----:B------:R-:W4:Y:S03]  /*08f0*/  @P3 LDG.E R8, desc[UR4][R14.64] ;  /* 0x000000040e083981 */ /* 0x000f26000c1e1900 */
[----:B-1----:R-:W-:Y:S01]  /*0900*/  @!P2 IMAD.WIDE.U32 R4, R23, 0x4, R4 ;  /* 0x000000041704a825 */ /* 0x002fe200078e0004 */
[----:B------:R-:W2:Y:S04]  /*0910*/  @P3 LDG.E R13, desc[UR4][R12.64+0x4] ;  /* 0x000004040c0d3981 */ /* 0x000ea8000c1e1900 */
[----:B------:R-:W2:Y:S01]  /*0920*/  @P3 LDG.E R18, desc[UR4][R18.64] ;  /* 0x0000000412123981 */ /* 0x000ea2000c1e1900 */
[----:B0-----:R-:W-:-:S03]  /*0930*/  @!P2 IMAD.WIDE R6, R21, 0x4, R6 ;  /* 0x000000041506a825 */ /* 0x001fc600078e0206 */
[----:B------:R-:W3:Y:S04]  /*0940*/  @!P2 LDG.E R5, desc[UR4][R4.64] ;  /* 0x000000040405a981 */ /* 0x000ee8000c1e1900 */
[----:B------:R-:W3:Y:S01]  /*0950*/  @!P2 LDG.E R6, desc[UR4][R6.64] ;  /* 0x000000040606a981 */ /* 0x000ee2000c1e1900 */
[----:B----4-:R-:W-:-:S04]  /*0960*/  @P3 FFMA R8, R17, R8, R24 ;  /* 0x0000000811083223 */ /* 0x010fc80000000018 */
[----:B--2---:R-:W-:-:S04]  /*0970*/  @P3 FFMA R24, R13, R18, R8 ;  /* 0x000000120d183223 */ /* 0x004fc80000000008 */
[----:B---3--:R-:W-:-:S07]  /*0980*/  @!P2 FFMA R24, R5, R6, R24 ;  /* 0x000000060518a223 */ /* 0x008fce0000000018 */
.L_x_6:
[----:B-1----:R-:W0:Y:S01]  /*0990*/  LDC.64 R4, c[0x0][0x388] ;  /* 0x0000e200ff047b82 */ /* 0x002e220000000a00 */
[----:B------:R-:W-:-:S04]  /*09a0*/  IMAD R7, R11, R9, R0 ;  /* 0x000000090b077224 */ /* 0x000fc800078e0200 */
[----:B0-----:R-:W-:-:S05]  /*09b0*/  IMAD.WIDE R4, R7, 0x4, R4 ;  /* 0x0000000407047825 */ /* 0x001fca00078e0204 */
[----:B------:R0:W-:Y:S02]  /*09c0*/  STG.E desc[UR4][R4.64], R24 ;  /* 0x0000001804007986 */ /* 0x0001e4000c101904 */
.L_x_5:
[----:B------:R-:W-:Y:S05]  /*09d0*/  BSYNC.RECONVERGENT B0 ;  /* 0x0000000000007941 */ /* 0x000fea0003800200 */
.L_x_4:
[----:B------:R-:W-:Y:S06]  /*09e0*/  BAR.SYNC.DEFER_BLOCKING 0x0 ;  /* 0x0000000000007b1d */ /* 0x000fec0000010000 */
[----:B------:R-:W-:Y:S04]  /*09f0*/  BSSY.RECONVERGENT B0, `(.L_x_10) ;  /* 0x0000081000007945 */ /* 0x000fe80003800200 */
[----:B------:R-:W-:Y:S05]  /*0a00*/  @!P1 BRA `(.L_x_11) ;  /* 0x0000000400fc9947 */ /* 0x000fea0003800000 */
[----:B------:R-:W-:Y:S01]  /*0a10*/  ISETP.GE.AND P1, PT, R9, 0x1, PT ;  /* 0x000000010900780c */ /* 0x000fe20003f26270 */
[----:B0-----:R-:W-:-:S12]  /*0a20*/  HFMA2 R24, -RZ, RZ, 0, 0 ;  /* 0x00000000ff187431 */ /* 0x001fd800000001ff */
[----:B------:R-:W-:Y:S05]  /*0a30*/  @!P1 BRA `(.L_x_12) ;  /* 0x0000000400e09947 */ /* 0x000fea0003800000 */
[----:B------:R-:W-:Y:S01]  /*0a40*/  ISETP.GE.U32.AND P2, PT, R9, 0x8, PT ;  /* 0x000000080900780c */ /* 0x000fe20003f46070 */
        /* <DEDUP_REMOVED lines=14> */
.L_x_14:
        /* <DEDUP_REMOVED lines=41> */
.L_x_13:
        /* <DEDUP_REMOVED lines=32> */
.L_x_15:
        /* <DEDUP_REMOVED lines=32> */
.L_x_12:
[----:B-1----:R-:W0:Y:S01]  /*11c0*/  LDC.64 R4, c[0x0][0x3a0] ;  /* 0x0000e800ff047b82 */ /* 0x002e220000000a00 */
[----:B------:R-:W-:-:S04]  /*11d0*/  IMAD R3, R11, R3, R0 ;  /* 0x000000030b037224 */ /* 0x000fc800078e0200 */
[----:B0-----:R-:W-:-:S05]  /*11e0*/  IMAD.WIDE R4, R3, 0x4, R4 ;  /* 0x0000000403047825 */ /* 0x001fca00078e0204 */
[----:B------:R2:W-:Y:S02]  /*11f0*/  STG.E desc[UR4][R4.64], R24 ;  /* 0x0000001804007986 */ /* 0x0005e4000c101904 */
.L_x_11:
[----:B------:R-:W-:Y:S05]  /*1200*/  BSYNC.RECONVERGENT B0 ;  /* 0x0000000000007941 */ /* 0x000fea0003800200 */
.L_x_10:
[----:B------:R-:W-:Y:S01]  /*1210*/  BAR.SYNC.DEFER_BLOCKING 0x0 ;  /* 0x0000000000007b1d */ /* 0x000fe20000010000 */
[----:B------:R-:W-:-:S05]  /*1220*/  ISETP.GE.OR P0, PT, R11, R2, P0 ;  /* 0x000000020b00720c */ /* 0x000fca0000706670 */
[----:B------:R-:W-:Y:S08]  /*1230*/  BSSY.RECONVERGENT B0, `(.L_x_16) ;  /* 0x0000009000007945 */ /* 0x000ff00003800200 */
[----:B------:R-:W-:Y:S05]  /*1240*/  @P0 BRA `(.L_x_17) ;  /* 0x00000000001c0947 */ /* 0x000fea0003800000 */
[----:B------:R-:W3:Y:S01]  /*1250*/  LDC.64 R2, c[0x0][0x380] ;  /* 0x0000e000ff027b82 */ /* 0x000ee20000000a00 */
[----:B------:R-:W-:-:S07]  /*1260*/  IMAD R9, R11, R9, R0 ;  /* 0x000000090b097224 */ /* 0x000fce00078e0200 */
[----:B012---:R-:W0:Y:S01]  /*1270*/  LDC.64 R4, c[0x0][0x3b0] ;  /* 0x0000ec00ff047b82 */ /* 0x007e220000000a00 */
[----:B---3--:R-:W-:-:S06]  /*1280*/  IMAD.WIDE R2, R9, 0x4, R2 ;  /* 0x0000000409027825 */ /* 0x008fcc00078e0202 */
[----:B------:R-:W2:Y:S01]  /*1290*/  LDG.E R3, desc[UR4][R2.64] ;  /* 0x0000000402037981 */ /* 0x000ea2000c1e1900 */
[----:B0-----:R-:W-:-:S05]  /*12a0*/  IMAD.WIDE R4, R9, 0x4, R4 ;  /* 0x0000000409047825 */ /* 0x001fca00078e0204 */
[----:B--2---:R3:W-:Y:S02]  /*12b0*/  STG.E desc[UR4][R4.64], R3 ;  /* 0x0000000304007986 */ /* 0x0047e4000c101904 */
.L_x_17:
[----:B------:R-:W-:Y:S05]  /*12c0*/  BSYNC.RECONVERGENT B0 ;  /* 0x0000000000007941 */ /* 0x000fea0003800200 */
.L_x_16:
[----:B------:R-:W-:Y:S06]  /*12d0*/  BAR.SYNC.DEFER_BLOCKING 0x0 ;  /* 0x0000000000007b1d */ /* 0x000fec0000010000 */
[----:B------:R-:W-:Y:S05]  /*12e0*/  EXIT ;  /* 0x000000000000794d */ /* 0x000fea0003800000 */
.L_x_18:
        /* <DEDUP_REMOVED lines=9> */
.L_x_82:


//--------------------- .text._Z5FC_fpPfS_S_S_iii --------------------------
	.section	.text._Z5FC_fpPfS_S_S_iii,"ax",@progbits
	.align	128
        .global         _Z5FC_fpPfS_S_S_iii
        .type           _Z5FC_fpPfS_S_S_iii,@function
        .size           _Z5FC_fpPfS_S_S_iii,(.L_x_83 - _Z5FC_fpPfS_S_S_iii)
        .other          _Z5FC_fpPfS_S_S_iii,@"STO_CUDA_ENTRY STV_DEFAULT"
_Z5FC_fpPfS_S_S_iii:
.text._Z5FC_fpPfS_S_S_iii:
[----:B------:R-:W-:Y:S01]  /*0000*/  LDC R1, c[0x0][0x37c] ;  /* 0x0000df00ff017b82 */ /* 0x000fe20000000800 */
[----:B------:R-:W0:Y:S07]  /*0010*/  S2R R4, SR_TID.X ;  /* 0x0000000000047919 */ /* 0x000e2e0000002100 */
[----:B------:R-:W1:Y:S01]  /*0020*/  LDC R0, c[0x0][0x364] ;  /* 0x0000d900ff007b82 */ /* 0x000e620000000800 */
[----:B------:R-:W2:Y:S01]  /*0030*/  LDCU UR6, c[0x0][0x3a8] ;  /* 0x00007500ff0677ac */ /* 0x000ea20008000800 */
[----:B------:R-:W-:Y:S01]  /*0040*/  BSSY.RECONVERGENT B0, `(.L_x_19) ;  /* 0x00000bc000007945 */ /* 0x000fe20003800200 */
[----:B------:R-:W1:Y:S01]  /*0050*/  S2R R7, SR_TID.Y ;  /* 0x0000000000077919 */ /* 0x000e620000002200 */
[----:B------:R-:W3:Y:S04]  /*0060*/  LDCU UR7, c[0x0][0x3a0] ;  /* 0x00007400ff0777ac */ /* 0x000ee80008000800 */
[----:B------:R-:W0:Y:S01]  /*0070*/  S2UR UR5, SR_CTAID.X ;  /* 0x00000000000579c3 */ /* 0x000e220000002500 */
[----:B------:R-:W4:Y:S07]  /*0080*/  LDCU.64 UR10, c[0x0][0x358] ;  /* 0x00006b00ff0a77ac */ /* 0x000f2e0008000a00 */
[----:B------:R-:W0:Y:S08]  /*0090*/  LDC R5, c[0x0][0x360] ;  /* 0x0000d800ff057b82 */ /* 0x000e300000000800 */
[----:B------:R-:W1:Y:S08]  /*00a0*/  S2UR UR4, SR_CTAID.Y ;  /* 0x00000000000479c3 */ /* 0x000e700000002600 */
[----:B------:R-:W5:Y:S01]  /*00b0*/  LDC.64 R2, c[0x0][0x388] ;  /* 0x0000e200ff027b82 */ /* 0x000f620000000a00 */
[----:B0-----:R-:W-:-:S05]  /*00c0*/  IMAD R5, R5, UR5, R4 ;  /* 0x0000000505057c24 */ /* 0x001fca000f8e0204 */
[----:B--2---:R-:W-:Y:S01]  /*00d0*/  ISETP.GE.AND P0, PT, R5, UR6, PT ;  /* 0x0000000605007c0c */ /* 0x004fe2000bf06270 */
[----:B-1----:R-:W-:-:S04]  /*00e0*/  IMAD R0, R0, UR4, R7 ;  /* 0x0000000400007c24 */ /* 0x002fc8000f8e0207 */
[C---:B------:R-:W-:Y:S01]  /*00f0*/  IMAD R5, R0.reuse, UR6, R5 ;  /* 0x0000000600057c24 */ /* 0x040fe2000f8e0205 */
[----:B---3--:R-:W-:-:S03]  /*0100*/  ISETP.LT.AND P0, PT, R0, UR7, !P0 ;  /* 0x0000000700007c0c */ /* 0x008fc6000c701270 */
[----:B-----5:R-:W-:-:S10]  /*0110*/  IMAD.WIDE R2, R5, 0x4, R2 ;  /* 0x0000000405027825 */ /* 0x020fd400078e0202 */
[----:B----4-:R-:W-:Y:S05]  /*0120*/  @!P0 BRA `(.L_x_20) ;  /* 0x0000000800b48947 */ /* 0x010fea0003800000 */
[----:B------:R-:W0:Y:S01]  /*0130*/  LDCU UR6, c[0x0][0x3a4] ;  /* 0x00007480ff0677ac */ /* 0x000e220008000800 */
[----:B------:R-:W-:Y:S01]  /*0140*/  HFMA2 R17, -RZ, RZ, 0, 0 ;  /* 0x00000000ff117431 */ /* 0x000fe200000001ff */
[----:B0-----:R-:W-:-:S09]  /*0150*/  UISETP.GE.AND UP0, UPT, UR6, 0x1, UPT ;  /* 0x000000010600788c */ /* 0x001fd2000bf06270 */
[----:B------:R-:W-:Y:S05]  /*0160*/  BRA.U !UP0, `(.L_x_21) ;  /* 0x0000000908a07547 */ /* 0x000fea000b800000 */
[----:B------:R-:W-:Y:S02]  /*0170*/  UISETP.GE.U32.AND UP1, UPT, UR6, 0x10, UPT ;  /* 0x000000100600788c */ /* 0x000fe4000bf26070 */
[----:B------:R-:W-:Y:S01]  /*0180*/  IMAD R8, R0, UR6, RZ ;  /* 0x0000000600087c24 */ /* 0x000fe2000f8e02ff */
[----:B------:R-:W-:Y:S01]  /*0190*/  ULOP3.LUT UR7, UR6, 0xf, URZ, 0xc0, !UPT ;  /* 0x0000000f06077892 */ /* 0x000fe2000f8ec0ff */
[----:B------:R-:W-:Y:S02]  /*01a0*/  MOV R17, RZ ;  /* 0x000000ff00117202 */ /* 0x000fe40000000f00 */
[----:B------:R-:W-:Y:S01]  /*01b0*/  MOV R9, RZ ;  /* 0x000000ff00097202 */ /* 0x000fe20000000f00 */
[----:B------:R-:W-:Y:S02]  /*01c0*/  UISETP.NE.AND UP0, UPT, UR7, URZ, UPT ;  /* 0x000000ff0700728c */ /* 0x000fe4000bf05270 */
[----:B------:R-:W-:Y:S09]  /*01d0*/  BRA.U !UP1, `(.L_x_22) ;  /* 0x0000000509107547 */ /* 0x000ff2000b800000 */
[----:B------:R-:W0:Y:S01]  /*01e0*/  LDC.64 R4, c[0x0][0x390] ;  /* 0x0000e400ff047b82 */ /* 0x000e220000000a00 */
[----:B------:R-:W1:Y:S01]  /*01f0*/  LDCU.64 UR4, c[0x0][0x380] ;  /* 0x00007000ff0477ac */ /* 0x000e620008000a00 */
[----:B------:R-:W-:Y:S01]  /*0200*/  MOV R17, RZ ;  /* 0x000000ff00117202 */ /* 0x000fe20000000f00 */
[----:B------:R-:W-:-:S04]  /*0210*/  ULOP3.LUT UR8, UR6, 0x7ffffff0, URZ, 0xc0, !UPT ;  /* 0x7ffffff006087892 */ /* 0x000fc8000f8ec0ff */
[----:B------:R-:W-:Y:S02]  /*0220*/  UIADD3 UR9, UPT, UPT, -UR8, URZ, URZ ;  /* 0x000000ff08097290 */ /* 0x000fe4000fffe1ff */
[----:B------:R-:W-:Y:S01]  /*0230*/  MOV R9, UR8 ;  /* 0x0000000800097c02 */ /* 0x000fe20008000f00 */
[----:B-1----:R-:W-:-:S04]  /*0240*/  UIADD3 UR4, UP1, UPT, UR4, 0x20, URZ ;  /* 0x0000002004047890 */ /* 0x002fc8000ff3e0ff */
[----:B------:R-:W-:Y:S01]  /*0250*/  UIADD3.X UR5, UPT, UPT, URZ, UR5, URZ, UP1, !UPT ;  /* 0x00000005ff057290 */ /* 0x000fe20008ffe4ff */
[----:B0-----:R-:W-:Y:S01]  /*0260*/  IMAD.WIDE.U32 R4, R8, 0x4, R4 ;  /* 0x0000000408047825 */ /* 0x001fe200078e0004 */
[----:B------:R-:W-:Y:S02]  /*0270*/  MOV R6, UR4 ;  /* 0x0000000400067c02 */ /* 0x000fe40008000f00 */
[----:B------:R-:W-:Y:S02]  /*0280*/  IADD3 R4, P1, PT, R4, 0x20, RZ ;  /* 0x0000002004047810 */ /* 0x000fe40007f3e0ff */
[----:B------:R-:W-:Y:S02]  /*0290*/  MOV R7, UR5 ;  /* 0x0000000500077c02 */ /* 0x000fe40008000f00 */
[----:B------:R-:W-:-:S09]  /*02a0*/  IADD3.X R5, PT, PT, RZ, R5, RZ, P1, !PT ;  /* 0x00000005ff057210 */ /* 0x000fd20000ffe4ff */
.L_x_23:
[----:B------:R-:W2:Y:S04]  /*02b0*/  LDG.E R16, desc[UR10][R6.64+-0x20] ;  /* 0xffffe00a06107981 */ /* 0x000ea8000c1e1900 */
[----:B------:R-:W2:Y:S04]  /*02c0*/  LDG.E R24, desc[UR10][R4.64+-0x20] ;  /* 0xffffe00a04187981 */ /* 0x000ea8000c1e1900 */
[----:B------:R-:W3:Y:S04]  /*02d0*/  LDG.E R25, desc[UR10][R6.64+-0x1c] ;  /* 0xffffe40a06197981 */ /* 0x000ee8000c1e1900 */
[----:B------:R-:W3:Y:S04]  /*02e0*/  LDG.E R26, desc[UR10][R4.64+-0x1c] ;  /* 0xffffe40a041a7981 */ /* 0x000ee8000c1e1900 */
[----:B------:R-:W4:Y:S04]  /*02f0*/  LDG.E R19, desc[UR10][R6.64+-0x18] ;  /* 0xffffe80a06137981 */ /* 0x000f28000c1e1900 */
[----:B------:R-:W4:Y:S04]  /*0300*/  LDG.E R18, desc[UR10][R4.64+-0x18] ;  /* 0xffffe80a04127981 */ /* 0x000f28000c1e1900 */
[----:B------:R-:W5:Y:S04]  /*0310*/  LDG.E R20, desc[UR10][R6.64+-0x14] ;  /* 0xffffec0a06147981 */ /* 0x000f68000c1e1900 */
        /* <DEDUP_REMOVED lines=8> */
[----:B------:R-:W5:Y:S01]  /*03a0*/  LDG.E R15, desc[UR10][R4.64+-0x4] ;  /* 0xfffffc0a040f7981 */ /* 0x000f62000c1e1900 */
[----:B--2---:R-:W-:-:S03]  /*03b0*/  FFMA R16, R16, R24, R17 ;  /* 0x0000001810107223 */ /* 0x004fc60000000011 */
[----:B------:R-:W2:Y:S04]  /*03c0*/  LDG.E R17, desc[UR10][R6.64] ;  /* 0x0000000a06117981 */ /* 0x000ea8000c1e1900 */
[----:B------:R-:W2:Y:S01]  /*03d0*/  LDG.E R24, desc[UR10][R6.64+0x14] ;  /* 0x0000140a06187981 */ /* 0x000ea2000c1e1900 */
[----:B---3--:R-:W-:-:S03]  /*03e0*/  FFMA R26, R25, R26, R16 ;  /* 0x0000001a191a7223 */ /* 0x008fc60000000010 */
[----:B------:R-:W2:Y:S01]  /*03f0*/  LDG.E R16, desc[UR10][R4.64] ;  /* 0x0000000a04107981 */ /* 0x000ea2000c1e1900 */
[----:B----4-:R-:W-:-:S03]  /*0400*/  FFMA R25, R19, R18, R26 ;  /* 0x0000001213197223 */ /* 0x010fc6000000001a */
[----:B------:R-:W3:Y:S04]  /*0410*/  LDG.E R18, desc[UR10][R6.64+0x4] ;  /* 0x0000040a06127981 */ /* 0x000ee8000c1e1900 */
[----:B------:R-:W3:Y:S01]  /*0420*/  LDG.E R19, desc[UR10][R4.64+0x4] ;  /* 0x0000040a04137981 */ /* 0x000ee2000c1e1900 */
[----:B-----5:R-:W-:-:S03]  /*0430*/  FFMA R25, R20, R21, R25 ;  /* 0x0000001514197223 */ /* 0x020fc60000000019 */
[----:B------:R-:W4:Y:S04]  /*0440*/  LDG.E R20, desc[UR10][R6.64+0x8] ;  /* 0x0000080a06147981 */ /* 0x000f28000c1e1900 */
[----:B------:R-:W4:Y:S01]  /*0450*/  LDG.E R21, desc[UR10][R4.64+0x8] ;  /* 0x0000080a04157981 */ /* 0x000f22000c1e1900 */
[----:B------:R-:W-:-:S03]  /*0460*/  FFMA R25, R22, R23, R25 ;  /* 0x0000001716197223 */ /* 0x000fc60000000019 */
[----:B------:R-:W5:Y:S04]  /*0470*/  LDG.E R22, desc[UR10][R6.64+0xc] ;  /* 0x00000c0a06167981 */ /* 0x000f68000c1e1900 */
[----:B------:R-:W5:Y:S01]  /*0480*/  LDG.E R23, desc[UR10][R4.64+0xc] ;  /* 0x00000c0a04177981 */ /* 0x000f62000c1e1900 */
[----:B------:R-:W-:-:S03]  /*0490*/  FFMA R25, R10, R11, R25 ;  /* 0x0000000b0a197223 */ /* 0x000fc60000000019 */
[----:B------:R-:W5:Y:S04]  /*04a0*/  LDG.E R10, desc[UR10][R6.64+0x10] ;  /* 0x0000100a060a7981 */ /* 0x000f68000c1e1900 */
[----:B------:R-:W5:Y:S01]  /*04b0*/  LDG.E R11, desc[UR10][R4.64+0x10] ;  /* 0x0000100a040b7981 */ /* 0x000f62000c1e1900 */
[----:B------:R-:W-:-:S03]  /*04c0*/  FFMA R27, R12, R13, R25 ;  /* 0x0000000d0c1b7223 */ /* 0x000fc60000000019 */
[----:B------:R-:W5:Y:S04]  /*04d0*/  LDG.E R25, desc[UR10][R4.64+0x14] ;  /* 0x0000140a04197981 */ /* 0x000f68000c1e1900 */
[----:B------:R-:W5:Y:S04]  /*04e0*/  LDG.E R12, desc[UR10][R6.64+0x18] ;  /* 0x0000180a060c7981 */ /* 0x000f68000c1e1900 */
[----:B------:R-:W5:Y:S01]  /*04f0*/  LDG.E R13, desc[UR10][R4.64+0x18] ;  /* 0x0000180a040d7981 */ /* 0x000f62000c1e1900 */
[----:B------:R-:W-:-:S03]  /*0500*/  FFMA R26, R14, R15, R27 ;  /* 0x0000000f0e1a7223 */ /* 0x000fc6000000001b */
[----:B------:R0:W5:Y:S04]  /*0510*/  LDG.E R14, desc[UR10][R6.64+0x1c] ;  /* 0x00001c0a060e7981 */ /* 0x000168000c1e1900 */
[----:B------:R1:W5:Y:S01]  /*0520*/  LDG.E R15, desc[UR10][R4.64+0x1c] ;  /* 0x00001c0a040f7981 */ /* 0x000362000c1e1900 */
[----:B------:R-:W-:-:S04]  /*0530*/  UIADD3 UR9, UPT, UPT, UR9, 0x10, URZ ;  /* 0x0000001009097890 */ /* 0x000fc8000fffe0ff */
[----:B------:R-:W-:Y:S01]  /*0540*/  UISETP.NE.AND UP1, UPT, UR9, URZ, UPT ;  /* 0x000000ff0900728c */ /* 0x000fe2000bf25270 */
[----:B0-----:R-:W-:Y:S02]  /*0550*/  IADD3 R6, P1, PT, R6, 0x40, RZ ;  /* 0x0000004006067810 */ /* 0x001fe40007f3e0ff */
[----:B-1----:R-:W-:Y:S02]  /*0560*/  IADD3 R4, P2, PT, R4, 0x40, RZ ;  /* 0x0000004004047810 */ /* 0x002fe40007f5e0ff */
[----:B------:R-:W-:Y:S02]  /*0570*/  IADD3.X R7, PT, PT, RZ, R7, RZ, P1, !PT ;  /* 0x00000007ff077210 */ /* 0x000fe40000ffe4ff */
[----:B------:R-:W-:Y:S01]  /*0580*/  IADD3.X R5, PT, PT, RZ, R5, RZ, P2, !PT ;  /* 0x00000005ff057210 */ /* 0x000fe200017fe4ff */
[----:B--2---:R-:W-:-:S04]  /*0590*/  FFMA R17, R17, R16, R26 ;  /* 0x0000001011117223 */ /* 0x004fc8000000001a */
[----:B---3--:R-:W-:-:S04]  /*05a0*/  FFMA R17, R18, R19, R17 ;  /* 0x0000001312117223 */ /* 0x008fc80000000011 */
[----:B----4-:R-:W-:-:S04]  /*05b0*/  FFMA R17, R20, R21, R17 ;  /* 0x0000001514117223 */ /* 0x010fc80000000011 */
[----:B-----5:R-:W-:-:S04]  /*05c0*/  FFMA R17, R22, R23, R17 ;  /* 0x0000001716117223 */ /* 0x020fc80000000011 */
[----:B------:R-:W-:-:S04]  /*05d0*/  FFMA R11, R10, R11, R17 ;  /* 0x0000000b0a0b7223 */ /* 0x000fc80000000011 */
[----:B------:R-:W-:-:S04]  /*05e0*/  FFMA R11, R24, R25, R11 ;  /* 0x00000019180b7223 */ /* 0x000fc8000000000b */
[----:B------:R-:W-:-:S04]  /*05f0*/  FFMA R11, R12, R13, R11 ;  /* 0x0000000d0c0b7223 */ /* 0x000fc8000000000b */
[----:B------:R-:W-:Y:S01]  /*0600*/  FFMA R17, R14, R15, R11 ;  /* 0x0000000f0e117223 */ /* 0x000fe2000000000b */
[----:B------:R-:W-:Y:S06]  /*0610*/  BRA.U UP1, `(.L_x_23) ;  /* 0xfffffffd01247547 */ /* 0x000fec000b83ffff */
.L_x_22:
[----:B------:R-:W-:Y:S05]  /*0620*/  BRA.U !UP0, `(.L_x_21) ;  /* 0x0000000508707547 */ /* 0x000fea000b800000 */
[----:B------:R-:W-:Y:S02]  /*0630*/  UISETP.GE.U32.AND UP0, UPT, UR7, 0x8, UPT ;  /* 0x000000080700788c */ /* 0x000fe4000bf06070 */
[----:B------:R-:W-:-:S04]  /*0640*/  ULOP3.LUT UR5, UR6, 0x7, URZ, 0xc0, !UPT ;  /* 0x0000000706057892 */ /* 0x000fc8000f8ec0ff */
[----:B------:R-:W-:-:S03]  /*0650*/  UISETP.NE.AND UP1, UPT, UR5, URZ, UPT ;  /* 0x000000ff0500728c */ /* 0x000fc6000bf25270 */
[----:B------:R-:W-:Y:S08]  /*0660*/  BRA.U !UP0, `(.L_x_24) ;  /* 0x00000001088c7547 */ /* 0x000ff0000b800000 */
[----:B------:R-:W0:Y:S01]  /*0670*/  LDC.64 R10, c[0x0][0x390] ;  /* 0x0000e400ff0a7b82 */ /* 0x000e220000000a00 */
[----:B------:R-:W1:Y:S01]  /*0680*/  LDCU.64 UR8, c[0x0][0x390] ;  /* 0x00007200ff0877ac */ /* 0x000e620008000a00 */
[CC--:B------:R-:W-:Y:S02]  /*0690*/  IADD3 R7, PT, PT, R8.reuse, R9.reuse, RZ ;  /* 0x0000000908077210 */ /* 0x0c0fe40007ffe0ff */
[----:B------:R-:W-:-:S04]  /*06a0*/  IADD3 R12, P1, PT, R8, R9, RZ ;  /* 0x00000009080c7210 */ /* 0x000fc80007f3e0ff */
[----:B------:R-:W2:Y:S01]  /*06b0*/  LDC.64 R4, c[0x0][0x380] ;  /* 0x0000e000ff047b82 */ /* 0x000ea20000000a00 */
[----:B0-----:R-:W-:Y:S01]  /*06c0*/  IMAD.WIDE.U32 R10, R7, 0x4, R10 ;  /* 0x00000004070a7825 */ /* 0x001fe200078e000a */
[----:B------:R-:W-:Y:S02]  /*06d0*/  IADD3.X R7, PT, PT, RZ, RZ, RZ, P1, !PT ;  /* 0x000000ffff077210 */ /* 0x000fe40000ffe4ff */
[C---:B-1----:R-:W-:Y:S02]  /*06e0*/  LEA R6, P1, R12.reuse, UR8, 0x2 ;  /* 0x000000080c067c11 */ /* 0x042fe4000f8210ff */
[----:B------:R-:W3:Y:S02]  /*06f0*/  LDG.E R19, desc[UR10][R10.64] ;  /* 0x0000000a0a137981 */ /* 0x000ee4000c1e1900 */
[----:B------:R-:W-:Y:S01]  /*0700*/  LEA.HI.X R7, R12, UR9, R7, 0x2, P1 ;  /* 0x000000090c077c11 */ /* 0x000fe200088f1407 */
[----:B--2---:R-:W-:-:S04]  /*0710*/  IMAD.WIDE.U32 R4, R9, 0x4, R4 ;  /* 0x0000000409047825 */ /* 0x004fc800078e0004 */
[----:B------:R-:W2:Y:S04]  /*0720*/  LDG.E R20, desc[UR10][R6.64+0x4] ;  /* 0x0000040a06147981 */ /* 0x000ea8000c1e1900 */
[----:B------:R-:W3:Y:S04]  /*0730*/  LDG.E R18, desc[UR10][R4.64] ;  /* 0x0000000a04127981 */ /* 0x000ee8000c1e1900 */
[----:B------:R-:W2:Y:S04]  /*0740*/  LDG.E R21, desc[UR10][R4.64+0x4] ;  /* 0x0000040a04157981 */ /* 0x000ea8000c1e1900 */
        /* <DEDUP_REMOVED lines=12> */
[----:B------:R-:W-:Y:S01]  /*0810*/  IADD3 R9, PT, PT, R9, 0x8, RZ ;  /* 0x0000000809097810 */ /* 0x000fe20007ffe0ff */
[----:B---3--:R-:W-:-:S04]  /*0820*/  FFMA R18, R18, R19, R17 ;  /* 0x0000001312127223 */ /* 0x008fc80000000011 */
[----:B--2---:R-:W-:-:S04]  /*0830*/  FFMA R18, R21, R20, R18 ;  /* 0x0000001415127223 */ /* 0x004fc80000000012 */
[----:B----4-:R-:W-:-:S04]  /*0840*/  FFMA R18, R23, R22, R18 ;  /* 0x0000001617127223 */ /* 0x010fc80000000012 */
[----:B-----5:R-:W-:-:S04]  /*0850*/  FFMA R18, R25, R24, R18 ;  /* 0x0000001819127223 */ /* 0x020fc80000000012 */
[----:B------:R-:W-:-:S04]  /*0860*/  FFMA R15, R15, R16, R18 ;  /* 0x000000100f0f7223 */ /* 0x000fc80000000012 */
[----:B------:R-:W-:-:S04]  /*0870*/  FFMA R13, R12, R13, R15 ;  /* 0x0000000d0c0d7223 */ /* 0x000fc8000000000f */
[----:B------:R-:W-:-:S04]  /*0880*/  FFMA R11, R10, R11, R13 ;  /* 0x0000000b0a0b7223 */ /* 0x000fc8000000000d */
[----:B------:R-:W-:-:S07]  /*0890*/  FFMA R17, R26, R14, R11 ;  /* 0x0000000e1a117223 */ /* 0x000fce000000000b */
.L_x_24:
        /* <DEDUP_REMOVED lines=12> */
[----:B-1----:R-:W-:-:S03]  /*0960*/  LEA R4, P1, R12, UR6, 0x2 ;  /* 0x000000060c047c11 */ /* 0x002fc6000f8210ff */
[----:B------:R-:W3:Y:S01]  /*0970*/  LDG.E R10, desc[UR10][R10.64] ;  /* 0x0000000a0a0a7981 */ /* 0x000ee2000c1e1900 */
        /* <DEDUP_REMOVED lines=14> */
.L_x_25:
[----:B------:R-:W-:Y:S05]  /*0a60*/  BRA.U !UP1, `(.L_x_21) ;  /* 0x0000000109607547 */ /* 0x000fea000b800000 */
[----:B------:R-:W0:Y:S01]  /*0a70*/  LDC.64 R4, c[0x0][0x390] ;  /* 0x0000e400ff047b82 */ /* 0x000e220000000a00 */
[----:B------:R-:W-:Y:S01]  /*0a80*/  IADD3 R11, PT, PT, R8, R9, RZ ;  /* 0x00000009080b7210 */ /* 0x000fe20007ffe0ff */
[----:B------:R-:W-:-:S06]  /*0a90*/  UIADD3 UR4, UPT, UPT, -UR4, URZ, URZ ;  /* 0x000000ff04047290 */ /* 0x000fcc000fffe1ff */
[----:B------:R-:W1:Y:S01]  /*0aa0*/  LDC.64 R6, c[0x0][0x380] ;  /* 0x0000e000ff067b82 */ /* 0x000e620000000a00 */
[----:B0-----:R-:W-:-:S03]  /*0ab0*/  IMAD.WIDE.U32 R4, R11, 0x4, R4 ;  /* 0x000000040b047825 */ /* 0x001fc600078e0004 */
[----:B------:R-:W-:Y:S02]  /*0ac0*/  MOV R10, R4 ;  /* 0x00000004000a7202 */ /* 0x000fe40000000f00 */
[----:B------:R-:W-:Y:S01]  /*0ad0*/  MOV R11, R5 ;  /* 0x00000005000b7202 */ /* 0x000fe20000000f00 */
[----:B-1----:R-:W-:-:S03]  /*0ae0*/  IMAD.WIDE.U32 R6, R9, 0x4, R6 ;  /* 0x0000000409067825 */ /* 0x002fc600078e0006 */
[----:B------:R-:W-:Y:S02]  /*0af0*/  MOV R8, R6 ;  /* 0x0000000600087202 */ /* 0x000fe40000000f00 */
[----:B------:R-:W-:-:S07]  /*0b00*/  MOV R9, R7 ;  /* 0x0000000700097202 */ /* 0x000fce0000000f00 */
.L_x_26:
[----:B------:R-:W-:Y:S02]  /*0b10*/  MOV R4, R8 ;  /* 0x0000000800047202 */ /* 0x000fe40000000f00 */
[----:B------:R-:W-:Y:S02]  /*0b20*/  MOV R6, R10 ;  /* 0x0000000a00067202 */ /* 0x000fe40000000f00 */
[----:B------:R-:W-:Y:S02]  /*0b30*/  MOV R5, R9 ;  /* 0x0000000900057202 */ /* 0x000fe40000000f00 */
[----:B------:R-:W-:-:S03]  /*0b40*/  MOV R7, R11 ;  /* 0x0000000b00077202 */ /* 0x000fc60000000f00 */
[----:B------:R-:W2:Y:S04]  /*0b50*/  LDG.E R4, desc[UR10][R4.64] ;  /* 0x0000000a04047981 */ /* 0x000ea8000c1e1900 */
[----:B------:R-:W2:Y:S01]  /*0b60*/  LDG.E R6, desc[UR10][R6.64] ;  /* 0x0000000a06067981 */ /* 0x000ea2000c1e1900 */
[----:B------:R-:W-:Y:S01]  /*0b70*/  UIADD3 UR4, UPT, UPT, UR4, 0x1, URZ ;  /* 0x0000000104047890 */ /* 0x000fe2000fffe0ff */
[----:B------:R-:W-:Y:S02]  /*0b80*/  IADD3 R10, P1, PT, R10, 0x4, RZ ;  /* 0x000000040a0a7810 */ /* 0x000fe40007f3e0ff */
[----:B------:R-:W-:Y:S01]  /*0b90*/  IADD3 R8, P2, PT, R8, 0x4, RZ ;  /* 0x0000000408087810 */ /* 0x000fe20007f5e0ff */
[----:B------:R-:W-:Y:S01]  /*0ba0*/  UISETP.NE.AND UP0, UPT, UR4, URZ, UPT ;  /* 0x000000ff0400728c */ /* 0x000fe2000bf05270 */
[----:B------:R-:W-:-:S02]  /*0bb0*/  IADD3.X R11, PT, PT, RZ, R11, RZ, P1, !PT ;  /* 0x0000000bff0b7210 */ /* 0x000fc40000ffe4ff */
[----:B------:R-:W-:Y:S01]  /*0bc0*/  IADD3.X R9, PT, PT, RZ, R9, RZ, P2, !PT ;  /* 0x00000009ff097210 */ /* 0x000fe200017fe4ff */
[----:B--2---:R-:W-:-:S05]  /*0bd0*/  FFMA R17, R4, R6, R17 ;  /* 0x0000000604117223 */ /* 0x004fca0000000011 */
[----:B------:R-:W-:Y:S05]  /*0be0*/  BRA.U UP0, `(.L_x_26) ;  /* 0xfffffffd00c87547 */ /* 0x000fea000b83ffff */
.L_x_21:
[----:B------:R0:W-:Y:S02]  /*0bf0*/  STG.E desc[UR10][R2.64], R17 ;  /* 0x0000001102007986 */ /* 0x0001e4000c10190a */
.L_x_20:
[----:B------:R-:W-:Y:S05]  /*0c00*/  BSYNC.RECONVERGENT B0 ;  /* 0x0000000000007941 */ /* 0x000fea0003800200 */
.L_x_19:
[----:B------:R-:W-:Y:S06]  /*0c10*/  BAR.SYNC.DEFER_BLOCKING 0x0 ;  /* 0x0000000000007b1d */ /* 0x000fec0000010000 */
[----:B------:R-:W-:Y:S05]  /*0c20*/  @!P0 EXIT ;  /* 0x000000000000894d */ /* 0x000fea0003800000 */
[----:B------:R-:W1:Y:S02]  /*0c30*/  LDC.64 R4, c[0x0][0x398] ;  /* 0x0000e600ff047b82 */ /* 0x000e640000000a00 */
[----:B-1----:R-:W-:Y:S02]  /*0c40*/  IMAD.WIDE.U32 R4, R0, 0x4, R4 ;  /* 0x0000000400047825 */ /* 0x002fe400078e0004 */
[----:B------:R-:W2:Y:S04]  /*0c50*/  LDG.E R0, desc[UR10][R2.64] ;  /* 0x0000000a02007981 */ /* 0x000ea8000c1e1900 */
[----:B------:R-:W2:Y:S02]  /*0c60*/  LDG.E R5, desc[UR10][R4.64] ;  /* 0x0000000a04057981 */ /* 0x000ea4000c1e1900 */
[----:B--2---:R-:W-:-:S05]  /*0c70*/  FADD R7, R0, R5 ;  /* 0x0000000500077221 */ /* 0x004fca0000000000 */
[----:B------:R-:W-:Y:S01]  /*0c80*/  STG.E desc[UR10][R2.64], R7 ;  /* 0x0000000702007986 */ /* 0x000fe2000c10190a */
[----:B------:R-:W-:Y:S05]  /*0c90*/  EXIT ;  /* 0x000000000000794d */ /* 0x000fea0003800000 */
.L_x_27:
        /* <DEDUP_REMOVED lines=14> */
.L_x_83:


//--------------------- .text._Z10maxpool_bpPfS_Piiii --------------------------
	.section	.text._Z10maxpool_bpPfS_Piiii,"ax",@progbits
	.align	128
        .global         _Z10maxpool_bpPfS_Piiii
        .type           _Z10maxpool_bpPfS_Piiii,@function
        .size           _Z10maxpool_bpPfS_Piiii,(.L_x_84 - _Z10maxpool_bpPfS_Piiii)
        .other          _Z10maxpool_bpPfS_Piiii,@"STO_CUDA_ENTRY STV_DEFAULT"
_Z10maxpool_bpPfS_Piiii:
.text._Z10maxpool_bpPfS_Piiii:
[----:B------:R-:W-:Y:S01]  /*0000*/  LDC R1, c[0x0][0x37c] ;  /* 0x0000df00ff017b82 */ /* 0x000fe20000000800 */
[----:B------:R-:W0:Y:S07]  /*0010*/  S2R R3, SR_TID.X ;  /* 0x0000000000037919 */ /* 0x000e2e0000002100 */
[----:B------:R-:W0:Y:S01]  /*0020*/  S2UR UR4, SR_CTAID.X ;  /* 0x00000000000479c3 */ /* 0x000e220000002500 */
[----:B------:R-:W1:Y:S01]  /*0030*/  LDCU.64 UR8, c[0x0][0x398] ;  /* 0x00007300ff0877ac */ /* 0x000e620008000a00 */
[----:B------:R-:W2:Y:S01]  /*0040*/  S2R R5, SR_TID.Y ;  /* 0x0000000000057919 */ /* 0x000ea20000002200 */
[----:B------:R-:W3:Y:S01]  /*0050*/  LDCU UR7, c[0x0][0x3a0] ;  /* 0x00007400ff0777ac */ /* 0x000ee20008000800 */
[----:B------:R-:W4:Y:S04]  /*0060*/  S2R R7, SR_TID.Z ;  /* 0x0000000000077919 */ /* 0x000f280000002300 */
[----:B------:R-:W0:Y:S08]  /*0070*/  LDC R0, c[0x0][0x360] ;  /* 0x0000d800ff007b82 */ /* 0x000e300000000800 */
[----:B------:R-:W2:Y:S08]  /*0080*/  S2UR UR5, SR_CTAID.Y ;  /* 0x00000000000579c3 */ /* 0x000eb00000002600 */
[----:B------:R-:W2:Y:S08]  /*0090*/  LDC R2, c[0x0][0x364] ;  /* 0x0000d900ff027b82 */ /* 0x000eb00000000800 */
[----:B------:R-:W4:Y:S01]  /*00a0*/  S2UR UR6, SR_CTAID.Z ;  /* 0x00000000000679c3 */ /* 0x000f220000002700 */
[----:B0-----:R-:W-:-:S05]  /*00b0*/  IMAD R0, R0, UR4, R3 ;  /* 0x0000000400007c24 */ /* 0x001fca000f8e0203 */
[----:B-1----:R-:W-:Y:S02]  /*00c0*/  ISETP.GE.AND P0, PT, R0, UR9, PT ;  /* 0x0000000900007c0c */ /* 0x002fe4000bf06270 */
[----:B------:R-:W4:Y:S01]  /*00d0*/  LDC R4, c[0x0][0x368] ;  /* 0x0000da00ff047b82 */ /* 0x000f220000000800 */
[----:B--2---:R-:W-:-:S05]  /*00e0*/  IMAD R2, R2, UR5, R5 ;  /* 0x0000000502027c24 */ /* 0x004fca000f8e0205 */
[----:B------:R-:W-:Y:S01]  /*00f0*/  ISETP.GE.OR P0, PT, R2, UR8, P0 ;  /* 0x0000000802007c0c */ /* 0x000fe20008706670 */
[----:B----4-:R-:W-:-:S05]  /*0100*/  IMAD R3, R4, UR6, R7 ;  /* 0x0000000604037c24 */ /* 0x010fca000f8e0207 */
[----:B---3--:R-:W-:-:S13]  /*0110*/  ISETP.GE.OR P0, PT, R3, UR7, P0 ;  /* 0x0000000703007c0c */ /* 0x008fda0008706670 */
[----:B------:R-:W-:Y:S05]  /*0120*/  @P0 EXIT ;  /* 0x000000000000094d */ /* 0x000fea0003800000 */
[----:B------:R-:W0:Y:S01]  /*0130*/  LDC.64 R4, c[0x0][0x390] ;  /* 0x0000e400ff047b82 */ /* 0x000e220000000a00 */
[----:B------:R-:W-:Y:S01]  /*0140*/  IMAD R6, R3, UR8, R2 ;  /* 0x0000000803067c24 */ /* 0x000fe2000f8e0202 */
[----:B------:R-:W1:Y:S03]  /*0150*/  LDCU.64 UR4, c[0x0][0x358] ;  /* 0x00006b00ff0477ac */ /* 0x000e660008000a00 */
[----:B------:R-:W-:-:S03]  /*0160*/  IMAD R9, R6, UR9, RZ ;  /* 0x0000000906097c24 */ /* 0x000fc6000f8e02ff */
[----:B------:R-:W2:Y:S02]  /*0170*/  LDC.64 R2, c[0x0][0x388] ;  /* 0x0000e200ff027b82 */ /* 0x000ea40000000a00 */
[----:B------:R-:W-:-:S05]  /*0180*/  IADD3 R7, PT, PT, R0, R9, RZ ;  /* 0x0000000900077210 */ /* 0x000fca0007ffe0ff */
[----:B0-----:R-:W-:-:S06]  /*0190*/  IMAD.WIDE R4, R7, 0x4, R4 ;  /* 0x0000000407047825 */ /* 0x001fcc00078e0204 */
[----:B-1----:R-:W3:Y:S01]  /*01a0*/  LDG.E R4, desc[UR4][R4.64] ;  /* 0x0000000404047981 */ /* 0x002ee2000c1e1900 */
[----:B--2---:R-:W-:Y:S02]  /*01b0*/  IMAD.WIDE R2, R7, 0x4, R2 ;  /* 0x0000000407027825 */ /* 0x004fe400078e0202 */
[----:B------:R-:W0:Y:S04]  /*01c0*/  LDC.64 R6, c[0x0][0x380] ;  /* 0x0000e000ff067b82 */ /* 0x000e280000000a00 */
[----:B------:R-:W2:Y:S01]  /*01d0*/  LDG.E R3, desc[UR4][R2.64] ;  /* 0x0000000402037981 */ /* 0x000ea2000c1e1900 */
[----:B------:R-:W-:-:S04]  /*01e0*/  LEA R9, R9, R0, 0x1 ;  /* 0x0000000009097211 */ /* 0x000fc800078e08ff */
[----:B---3--:R-:W-:-:S05]  /*01f0*/  LEA R9, R9, R4, 0x1 ;  /* 0x0000000409097211 */ /* 0x008fca00078e08ff */
[----:B0-----:R-:W-:-:S05]  /*0200*/  IMAD.WIDE R6, R9, 0x4, R6 ;  /* 0x0000000409067825 */ /* 0x001fca00078e0206 */
[----:B--2---:R-:W-:Y:S01]  /*0210*/  STG.E desc[UR4][R6.64], R3 ;  /* 0x0000000306007986 */ /* 0x004fe2000c101904 */
[----:B------:R-:W-:Y:S05]  /*0220*/  EXIT ;  /* 0x000000000000794d */ /* 0x000fea0003800000 */
.L_x_28:
        /* <DEDUP_REMOVED lines=13> */
.L_x_84:


//--------------------- .text._Z10maxpool_fpPfS_Piiii --------------------------
	.section	.text._Z10maxpool_fpPfS_Piiii,"ax",@progbits
	.align	128
        .global         _Z10maxpool_fpPfS_Piiii
        .type           _Z10maxpool_fpPfS_Piiii,@function
        .size           _Z10maxpool_fpPfS_Piiii,(.L_x_85 - _Z10maxpool_fpPfS_Piiii)
        .other          _Z10maxpool_fpPfS_Piiii,@"STO_CUDA_ENTRY STV_DEFAULT"
_Z10maxpool_fpPfS_Piiii:
.text._Z10maxpool_fpPfS_Piiii:
[----:B------:R-:W-:Y:S01]  /*0000*/  LDC R1, c[0x0][0x37c] ;  /* 0x0000df00ff017b82 */ /* 0x000fe20000000800 */
[----:B------:R-:W0:Y:S07]  /*0010*/  S2R R3, SR_TID.Y ;  /* 0x0000000000037919 */ /* 0x000e2e0000002200 */
[----:B------:R-:W1:Y:S01]  /*0020*/  LDC R0, c[0x0][0x360] ;  /* 0x0000d800ff007b82 */ /* 0x000e620000000800 */
[----:B------:R-:W2:Y:S01]  /*0030*/  LDCU UR6, c[0x0][0x398] ;  /* 0x00007300ff0677ac */ /* 0x000ea20008000800 */
[----:B------:R-:W3:Y:S01]  /*0040*/  S2R R6, SR_TID.Z ;  /* 0x0000000000067919 */ /* 0x000ee20000002300 */
[----:B------:R-:W4:Y:S05]  /*0050*/  LDCU UR7, c[0x0][0x3a0] ;  /* 0x00007400ff0777ac */ /* 0x000f2a0008000800 */
[----:B------:R-:W0:Y:S08]  /*0060*/  S2UR UR5, SR_CTAID.Y ;  /* 0x00000000000579c3 */ /* 0x000e300000002600 */
[----:B------:R-:W0:Y:S01]  /*0070*/  LDC R4, c[0x0][0x364] ;  /* 0x0000d900ff047b82 */ /* 0x000e220000000800 */
[----:B--2---:R-:W-:-:S04]  /*0080*/  ULEA.HI UR4, UR6, UR6, URZ, 0x1 ;  /* 0x0000000606047291 */ /* 0x004fc8000f8f08ff */
[----:B------:R-:W-:-:S03]  /*0090*/  USHF.R.S32.HI UR4, URZ, 0x1, UR4 ;  /* 0x00000001ff047899 */ /* 0x000fc60008011404 */
[----:B------:R-:W3:Y:S01]  /*00a0*/  LDC R5, c[0x0][0x368] ;  /* 0x0000da00ff057b82 */ /* 0x000ee20000000800 */
[----:B0-----:R-:W-:-:S07]  /*00b0*/  IMAD R4, R4, UR5, R3 ;  /* 0x0000000504047c24 */ /* 0x001fce000f8e0203 */
[----:B------:R-:W3:Y:S01]  /*00c0*/  S2UR UR5, SR_CTAID.Z ;  /* 0x00000000000579c3 */ /* 0x000ee20000002700 */
[----:B------:R-:W1:Y:S01]  /*00d0*/  S2R R3, SR_TID.X ;  /* 0x0000000000037919 */ /* 0x000e620000002100 */
[----:B------:R-:W-:-:S06]  /*00e0*/  ISETP.GE.AND P0, PT, R4, UR4, PT ;  /* 0x0000000404007c0c */ /* 0x000fcc000bf06270 */
[----:B------:R-:W1:Y:S08]  /*00f0*/  S2UR UR4, SR_CTAID.X ;  /* 0x00000000000479c3 */ /* 0x000e700000002500 */
[----:B------:R-:W0:Y:S01]  /*0100*/  @!P0 LDC R2, c[0x0][0x39c] ;  /* 0x0000e700ff028b82 */ /* 0x000e220000000800 */
[----:B---3--:R-:W-:Y:S02]  /*0110*/  IMAD R5, R5, UR5, R6 ;  /* 0x0000000505057c24 */ /* 0x008fe4000f8e0206 */
[----:B-1----:R-:W-:Y:S01]  /*0120*/  IMAD R0, R0, UR4, R3 ;  /* 0x0000000400007c24 */ /* 0x002fe2000f8e0203 */
[----:B0-----:R-:W-:-:S04]  /*0130*/  @!P0 LEA.HI R2, R2, R2, RZ, 0x1 ;  /* 0x0000000202028211 */ /* 0x001fc800078f08ff */
[----:B------:R-:W-:-:S04]  /*0140*/  @!P0 SHF.R.S32.HI R3, RZ, 0x1, R2 ;  /* 0x00000001ff038819 */ /* 0x000fc80000011402 */
[----:B------:R-:W-:-:S04]  /*0150*/  ISETP.LT.AND P0, PT, R0, R3, !P0 ;  /* 0x000000030000720c */ /* 0x000fc80004701270 */
[----:B----4-:R-:W-:-:S13]  /*0160*/  ISETP.GE.OR P0, PT, R5, UR7, !P0 ;  /* 0x0000000705007c0c */ /* 0x010fda000c706670 */
[----:B------:R-:W-:Y:S05]  /*0170*/  @P0 EXIT ;  /* 0x000000000000094d */ /* 0x000fea0003800000 */
[----:B------:R-:W0:Y:S01]  /*0180*/  LDC R7, c[0x0][0x39c] ;  /* 0x0000e700ff077b82 */ /* 0x000e220000000800 */
[----:B------:R-:W1:Y:S01]  /*0190*/  LDCU.64 UR4, c[0x0][0x358] ;  /* 0x00006b00ff0477ac */ /* 0x000e620008000a00 */
[----:B------:R-:W-:-:S06]  /*01a0*/  IMAD R6, R5, UR6, RZ ;  /* 0x0000000605067c24 */ /* 0x000fcc000f8e02ff */
[----:B------:R-:W2:Y:S08]  /*01b0*/  LDC.64 R2, c[0x0][0x380] ;  /* 0x0000e000ff027b82 */ /* 0x000eb00000000a00 */
[----:B------:R-:W3:Y:S01]  /*01c0*/  LDC.64 R8, c[0x0][0x388] ;  /* 0x0000e200ff087b82 */ /* 0x000ee20000000a00 */
[----:B0-----:R-:W-:-:S04]  /*01d0*/  IMAD R11, R4, R7, RZ ;  /* 0x00000007040b7224 */ /* 0x001fc800078e02ff */
[----:B------:R-:W-:-:S04]  /*01e0*/  IMAD.IADD R4, R0, 0x1, R11 ;  /* 0x0000000100047824 */ /* 0x000fc800078e020b */
[----:B------:R-:W-:-:S04]  /*01f0*/  IMAD.SHL.U32 R4, R4, 0x2, RZ ;  /* 0x0000000204047824 */ /* 0x000fc800078e00ff */
[----:B------:R-:W-:-:S04]  /*0200*/  IMAD R5, R6, R7, R4 ;  /* 0x0000000706057224 */ /* 0x000fc800078e0204 */
[----:B--2---:R-:W-:Y:S01]  /*0210*/  IMAD.WIDE R2, R5, 0x4, R2 ;  /* 0x0000000405027825 */ /* 0x004fe200078e0202 */
[----:B------:R-:W-:Y:S01]  /*0220*/  LEA.HI R6, R6, R6, RZ, 0x1 ;  /* 0x0000000606067211 */ /* 0x000fe200078f08ff */
[----:B------:R-:W0:Y:S03]  /*0230*/  LDC.64 R4, c[0x0][0x390] ;  /* 0x0000e400ff047b82 */ /* 0x000e260000000a00 */
[----:B-1----:R-:W2:Y:S01]  /*0240*/  LDG.E R13, desc[UR4][R2.64] ;  /* 0x00000004020d7981 */ /* 0x002ea2000c1e1900 */
[----:B------:R-:W-:Y:S02]  /*0250*/  SHF.R.S32.HI R6, RZ, 0x1, R6 ;  /* 0x00000001ff067819 */ /* 0x000fe40000011406 */
[----:B------:R-:W-:-:S03]  /*0260*/  LEA.HI R11, R11, R11, RZ, 0x1 ;  /* 0x0000000b0b0b7211 */ /* 0x000fc600078f08ff */
[----:B------:R-:W-:Y:S01]  /*0270*/  IMAD R6, R6, R7, RZ ;  /* 0x0000000706067224 */ /* 0x000fe200078e02ff */
[----:B------:R-:W-:-:S04]  /*0280*/  LEA.HI.SX32 R11, R11, R0, 0x1f ;  /* 0x000000000b0b7211 */ /* 0x000fc800078ffaff */
[----:B------:R-:W-:-:S04]  /*0290*/  LEA.HI R6, R6, R6, RZ, 0x1 ;  /* 0x0000000606067211 */ /* 0x000fc800078f08ff */
[----:B------:R-:W-:-:S05]  /*02a0*/  LEA.HI.SX32 R11, R6, R11, 0x1f ;  /* 0x0000000b060b7211 */ /* 0x000fca00078ffaff */
[----:B---3--:R-:W-:-:S04]  /*02b0*/  IMAD.WIDE R8, R11, 0x4, R8 ;  /* 0x000000040b087825 */ /* 0x008fc800078e0208 */
[----:B0-----:R-:W-:Y:S01]  /*02c0*/  IMAD.WIDE R4, R11, 0x4, R4 ;  /* 0x000000040b047825 */ /* 0x001fe200078e0204 */
[----:B--2---:R0:W-:Y:S04]  /*02d0*/  STG.E desc[UR4][R8.64], R13 ;  /* 0x0000000d08007986 */ /* 0x0041e8000c101904 */
[----:B------:R0:W-:Y:S04]  /*02e0*/  STG.E desc[UR4][R4.64], RZ ;  /* 0x000000ff04007986 */ /* 0x0001e8000c101904 */
[----:B------:R-:W2:Y:S04]  /*02f0*/  LDG.E R0, desc[UR4][R8.64] ;  /* 0x0000000408007981 */ /* 0x000ea8000c1e1900 */
[----:B------:R-:W2:Y:S01]  /*0300*/  LDG.E R15, desc[UR4][R2.64+0x4] ;  /* 0x00000404020f7981 */ /* 0x000ea2000c1e1900 */
[----:B------:R-:W-:Y:S01]  /*0310*/  IMAD.WIDE R10, R7, 0x4, R2 ;  /* 0x00000004070a7825 */ /* 0x000fe200078e0202 */
[----:B--2---:R-:W-:-:S13]  /*0320*/  FSETP.GEU.AND P0, PT, R0, R15, PT ;  /* 0x0000000f0000720b */ /* 0x004fda0003f0e000 */
[----:B------:R-:W-:Y:S01]  /*0330*/  @!P0 MOV R19, 0x1 ;  /* 0x0000000100138802 */ /* 0x000fe20000000f00 */
[----:B------:R0:W-:Y:S04]  /*0340*/  @!P0 STG.E desc[UR4][R8.64], R15 ;  /* 0x0000000f08008986 */ /* 0x0001e8000c101904 */
[----:B------:R0:W-:Y:S04]  /*0350*/  @!P0 STG.E desc[UR4][R4.64], R19 ;  /* 0x0000001304008986 */ /* 0x0001e8000c101904 */
[----:B------:R-:W2:Y:S04]  /*0360*/  @!P0 LDG.E R0, desc[UR4][R8.64] ;  /* 0x0000000408008981 */ /* 0x000ea8000c1e1900 */
[----:B------:R-:W2:Y:S02]  /*0370*/  LDG.E R17, desc[UR4][R10.64] ;  /* 0x000000040a117981 */ /* 0x000ea4000c1e1900 */
[----:B--2---:R-:W-:-:S13]  /*0380*/  FSETP.GEU.AND P0, PT, R0, R17, PT ;  /* 0x000000110000720b */ /* 0x004fda0003f0e000 */
[----:B------:R0:W-:Y:S04]  /*0390*/  @!P0 STG.E desc[UR4][R8.64], R17 ;  /* 0x0000001108008986 */ /* 0x0001e8000c101904 */
[----:B------:R0:W-:Y:S04]  /*03a0*/  @!P0 STG.E desc[UR4][R4.64], R7 ;  /* 0x0000000704008986 */ /* 0x0001e8000c101904 */
[----:B------:R-:W2:Y:S04]  /*03b0*/  LDG.E R3, desc[UR4][R10.64+0x4] ;  /* 0x000004040a037981 */ /* 0x000ea8000c1e1900 */
[----:B------:R-:W2:Y:S02]  /*03c0*/  @!P0 LDG.E R0, desc[UR4][R8.64] ;  /* 0x0000000408008981 */ /* 0x000ea4000c1e1900 */
[----:B--2---:R-:W-:-:S13]  /*03d0*/  FSETP.GEU.AND P0, PT, R0, R3, PT ;  /* 0x000000030000720b */ /* 0x004fda0003f0e000 */
[----:B0-----:R-:W-:Y:S05]  /*03e0*/  @P0 EXIT ;  /* 0x000000000000094d */ /* 0x001fea0003800000 */
[----:B------:R-:W-:Y:S01]  /*03f0*/  VIADD R7, R7, 0x1 ;  /* 0x0000000107077836 */ /* 0x000fe20000000000 */
[----:B------:R-:W-:Y:S04]  /*0400*/  STG.E desc[UR4][R8.64], R3 ;  /* 0x0000000308007986 */ /* 0x000fe8000c101904 */
[----:B------:R-:W-:Y:S01]  /*0410*/  STG.E desc[UR4][R4.64], R7 ;  /* 0x0000000704007986 */ /* 0x000fe2000c101904 */
[----:B------:R-:W-:Y:S05]  /*0420*/  EXIT ;  /* 0x000000000000794d */ /* 0x000fea0003800000 */
.L_x_29:
        /* <DEDUP_REMOVED lines=13> */
.L_x_85:


//--------------------- .text._Z9conv_stepPfS_S_iiiffb --------------------------
	.section	.text._Z9conv_stepPfS_S_iiiffb,"ax",@progbits
	.align	128
        .global         _Z9conv_stepPfS_S_iiiffb
        .type           _Z9conv_stepPfS_S_iiiffb,@function
        .size           _Z9conv_stepPfS_S_iiiffb,(.L_x_86 - _Z9conv_stepPfS_S_iiiffb)
        .other          _Z9conv_stepPfS_S_iiiffb,@"STO_CUDA_ENTRY STV_DEFAULT"
_Z9conv_stepPfS_S_iiiffb:
.text._Z9conv_stepPfS_S_iiiffb:
[----:B------:R-:W-:Y:S01]  /*0000*/  LDC R1, c[0x0][0x37c] ;  /* 0x0000df00ff017b82 */ /* 0x000fe20000000800 */
[----:B------:R-:W0:Y:S07]  /*0010*/  S2R R0, SR_TID.Z ;  /* 0x0000000000007919 */ /* 0x000e2e0000002300 */
[----:B------:R-:W0:Y:S01]  /*0020*/  S2UR UR5, SR_CTAID.Z ;  /* 0x00000000000579c3 */ /* 0x000e220000002700 */
[----:B------:R-:W1:Y:S01]  /*0030*/  LDCU.U8 UR4, c[0x0][0x3ac] ;  /* 0x00007580ff0477ac */ /* 0x000e620008000000 */
[----:B------:R-:W2:Y:S01]  /*0040*/  S2R R5, SR_TID.Y ;  /* 0x0000000000057919 */ /* 0x000ea20000002200 */
[----:B------:R-:W2:Y:S01]  /*0050*/  LDCU UR8, c[0x0][0x3a0] ;  /* 0x00007400ff0877ac */ /* 0x000ea20008000800 */
[----:B------:R-:W3:Y:S04]  /*0060*/  S2R R9, SR_TID.X ;  /* 0x0000000000097919 */ /* 0x000ee80000002100 */
[----:B------:R-:W0:Y:S01]  /*0070*/  LDC R7, c[0x0][0x398] ;  /* 0x0000e600ff077b82 */ /* 0x000e220000000800 */
[----:B------:R-:W4:Y:S07]  /*0080*/  LDCU.64 UR6, c[0x0][0x358] ;  /* 0x00006b00ff0677ac */ /* 0x000f2e0008000a00 */
[----:B------:R-:W5:Y:S01]  /*0090*/  LDC.64 R2, c[0x0][0x388] ;  /* 0x0000e200ff027b82 */ /* 0x000f620000000a00 */
[----:B-1----:R-:W-:-:S06]  /*00a0*/  UPRMT UR4, UR4, 0x8880, URZ ;  /* 0x0000888004047896 */ /* 0x002fcc00080000ff */
[----:B------:R-:W-:-:S05]  /*00b0*/  ISETP.NE.AND P0, PT, RZ, UR4, PT ;  /* 0x00000004ff007c0c */ /* 0x000fca000bf05270 */
[----:B------:R-:W1:Y:S01]  /*00c0*/  LDCU UR4, c[0x0][0x3a4] ;  /* 0x00007480ff0477ac */ /* 0x000e620008000800 */
[----:B0-----:R-:W-:Y:S02]  /*00d0*/  IMAD R0, R7, UR5, R0 ;  /* 0x0000000507007c24 */ /* 0x001fe4000f8e0200 */
[----:B------:R-:W0:Y:S02]  /*00e0*/  LDC.64 R6, c[0x0][0x380] ;  /* 0x0000e000ff067b82 */ /* 0x000e240000000a00 */
[----:B--2---:R-:W-:-:S04]  /*00f0*/  IMAD R0, R0, UR8, R5 ;  /* 0x0000000800007c24 */ /* 0x004fc8000f8e0205 */
[----:B---3--:R-:W-:Y:S02]  /*0100*/  IMAD R9, R0, UR8, R9 ;  /* 0x0000000800097c24 */ /* 0x008fe4000f8e0209 */
[----:B------:R-:W2:Y:S02]  /*0110*/  LDC.64 R4, c[0x0][0x390] ;  /* 0x0000e400ff047b82 */ /* 0x000ea40000000a00 */
[----:B-----5:R-:W-:-:S05]  /*0120*/  IMAD.WIDE R2, R9, 0x4, R2 ;  /* 0x0000000409027825 */ /* 0x020fca00078e0202 */
[----:B----4-:R-:W3:Y:S01]  /*0130*/  @P0 LDG.E R11, desc[UR6][R2.64] ;  /* 0x00000006020b0981 */ /* 0x010ee2000c1e1900 */
[----:B------:R-:W4:Y:S01]  /*0140*/  @!P0 LDC R15, c[0x0][0x3a8] ;  /* 0x0000ea00ff0f8b82 */ /* 0x000f220000000800 */
[----:B--2---:R-:W-:-:S05]  /*0150*/  IMAD.WIDE R4, R9, 0x4, R4 ;  /* 0x0000000409047825 */ /* 0x004fca00078e0204 */
[----:B---3--:R-:W-:Y:S04]  /*0160*/  @P0 STG.E desc[UR6][R4.64], R11 ;  /* 0x0000000b04000986 */ /* 0x008fe8000c101906 */
[----:B------:R-:W2:Y:S04]  /*0170*/  @!P0 LDG.E R13, desc[UR6][R2.64] ;  /* 0x00000006020d8981 */ /* 0x000ea8000c1e1900 */
[----:B------:R-:W3:Y:S01]  /*0180*/  @!P0 LDG.E R8, desc[UR6][R4.64] ;  /* 0x0000000604088981 */ /* 0x000ee2000c1e1900 */
[----:B----4-:R-:W-:Y:S01]  /*0190*/  @!P0 FADD R0, -R15, 1 ;  /* 0x3f8000000f008421 */ /* 0x010fe20000000100 */
[----:B0-----:R-:W-:-:S04]  /*01a0*/  IMAD.WIDE R6, R9, 0x4, R6 ;  /* 0x0000000409067825 */ /* 0x001fc800078e0206 */
[----:B--2---:R-:W-:-:S04]  /*01b0*/  @!P0 FMUL R0, R0, R13 ;  /* 0x0000000d00008220 */ /* 0x004fc80000400000 */
[----:B---3--:R-:W-:-:S05]  /*01c0*/  @!P0 FFMA R11, R15, R8, R0 ;  /* 0x000000080f0b8223 */ /* 0x008fca0000000000 */
[----:B------:R-:W-:Y:S04]  /*01d0*/  @!P0 STG.E desc[UR6][R4.64], R11 ;  /* 0x0000000b04008986 */ /* 0x000fe8000c101906 */
[----:B------:R-:W1:Y:S02]  /*01e0*/  LDG.E R0, desc[UR6][R6.64] ;  /* 0x0000000606007981 */ /* 0x000e64000c1e1900 */
[----:B-1----:R-:W-:-:S05]  /*01f0*/  FFMA R3, -R11, UR4, R0 ;  /* 0x000000040b037c23 */ /* 0x002fca0008000100 */
[----:B------:R-:W-:Y:S01]  /*0200*/  STG.E desc[UR6][R6.64], R3 ;  /* 0x0000000306007986 */ /* 0x000fe2000c101906 */
[----:B------:R-:W-:Y:S05]  /*0210*/  EXIT ;  /* 0x000000000000794d */ /* 0x000fea0003800000 */
.L_x_30:
        /* <DEDUP_REMOVED lines=14> */
.L_x_86:


//--------------------- .text._Z9conv_bp_xPfS_S_iiiii --------------------------
	.section	.text._Z9conv_bp_xPfS_S_iiiii,"ax",@progbits
	.align	128
        .global         _Z9conv_bp_xPfS_S_iiiii
        .type           _Z9conv_bp_xPfS_S_iiiii,@function
        .size           _Z9conv_bp_xPfS_S_iiiii,(.L_x_87 - _Z9conv_bp_xPfS_S_iiiii)
        .other          _Z9conv_bp_xPfS_S_iiiii,@"STO_CUDA_ENTRY STV_DEFAULT"
_Z9conv_bp_xPfS_S_iiiii:
.text._Z9conv_bp_xPfS_S_iiiii:
[----:B------:R-:W-:Y:S08]  /*0000*/  LDC R1, c[0x0][0x37c] ;  /* 0x0000df00ff017b82 */ /* 0x000ff00000000800 */
[----:B------:R-:W0:Y:S01]  /*0010*/  LDC R7, c[0x0][0x3a0] ;  /* 0x0000e800ff077b82 */ /* 0x000e220000000800 */
[----:B------:R-:W1:Y:S07]  /*0020*/  S2R R3, SR_TID.Y ;  /* 0x0000000000037919 */ /* 0x000e6e0000002200 */
[----:B------:R-:W2:Y:S01]  /*0030*/  S2UR UR4, SR_CTAID.Y ;  /* 0x00000000000479c3 */ /* 0x000ea20000002600 */
[----:B0-----:R-:W-:-:S04]  /*0040*/  LEA.HI R0, R7, R7, RZ, 0x1 ;  /* 0x0000000707007211 */ /* 0x001fc800078f08ff */
[----:B------:R-:W-:-:S04]  /*0050*/  SHF.R.S32.HI R11, RZ, 0x1, R0 ;  /* 0x00000001ff0b7819 */ /* 0x000fc80000011400 */
[----:B------:R-:W-:-:S04]  /*0060*/  IADD3 R0, PT, PT, -R11, RZ, RZ ;  /* 0x000000ff0b007210 */ /* 0x000fc80007ffe1ff */
[----:B------:R-:W-:-:S13]  /*0070*/  ISETP.GT.AND P0, PT, R0, R11, PT ;  /* 0x0000000b0000720c */ /* 0x000fda0003f04270 */
[----:B-12---:R-:W-:Y:S05]  /*0080*/  @P0 EXIT ;  /* 0x000000000000094d */ /* 0x006fea0003800000 */
[----:B------:R-:W0:Y:S01]  /*0090*/  LDC.64 R8, c[0x0][0x398] ;  /* 0x0000e600ff087b82 */ /* 0x000e220000000a00 */
[----:B------:R-:W1:Y:S01]  /*00a0*/  S2R R6, SR_TID.X ;  /* 0x0000000000067919 */ /* 0x000e620000002100 */
[----:B------:R-:W2:Y:S01]  /*00b0*/  LDCU UR7, c[0x0][0x3a8] ;  /* 0x00007500ff0777ac */ /* 0x000ea20008000800 */
[----:B------:R-:W1:Y:S05]  /*00c0*/  S2R R5, SR_CTAID.X ;  /* 0x0000000000057919 */ /* 0x000e6a0000002500 */
[----:B------:R-:W3:Y:S01]  /*00d0*/  LDC R24, c[0x0][0x364] ;  /* 0x0000d900ff187b82 */ /* 0x000ee20000000800 */
[----:B------:R-:W1:Y:S07]  /*00e0*/  LDCU UR5, c[0x0][0x360] ;  /* 0x00006c00ff0577ac */ /* 0x000e6e0008000800 */
[----:B------:R-:W2:Y:S01]  /*00f0*/  LDC R0, c[0x0][0x3a4] ;  /* 0x0000e900ff007b82 */ /* 0x000ea20000000800 */
[----:B0-----:R-:W-:-:S07]  /*0100*/  ISETP.GE.AND P0, PT, R9, 0x1, PT ;  /* 0x000000010900780c */ /* 0x001fce0003f06270 */
[----:B------:R-:W0:Y:S01]  /*0110*/  S2UR UR6, SR_CTAID.Z ;  /* 0x00000000000679c3 */ /* 0x000e220000002700 */
[----:B---3--:R-:W-:Y:S02]  /*0120*/  IMAD R24, R24, UR4, R3 ;  /* 0x0000000418187c24 */ /* 0x008fe4000f8e0203 */
[----:B-1----:R-:W-:Y:S02]  /*0130*/  IMAD R6, R5, UR5, R6 ;  /* 0x0000000505067c24 */ /* 0x002fe4000f8e0206 */
[----:B--2---:R-:W-:Y:S01]  /*0140*/  IMAD R0, R0, UR7, RZ ;  /* 0x0000000700007c24 */ /* 0x004fe2000f8e02ff */
[----:B0-----:R-:W-:Y:S06]  /*0150*/  @!P0 EXIT ;  /* 0x000000000000894d */ /* 0x001fec0003800000 */
[----:B------:R-:W0:Y:S01]  /*0160*/  LDC.64 R26, c[0x0][0x380] ;  /* 0x0000e000ff1a7b82 */ /* 0x000e220000000a00 */
[----:B------:R-:W-:Y:S01]  /*0170*/  IMAD R2, R7, R8, RZ ;  /* 0x0000000807027224 */ /* 0x000fe200078e02ff */
[----:B------:R-:W-:Y:S01]  /*0180*/  IADD3 R4, PT, PT, -R11, R6, RZ ;  /* 0x000000060b047210 */ /* 0x000fe20007ffe1ff */
[C---:B------:R-:W-:Y:S01]  /*0190*/  IMAD R5, R24.reuse, UR7, R6 ;  /* 0x0000000718057c24 */ /* 0x040fe2000f8e0206 */
[----:B------:R-:W-:Y:S01]  /*01a0*/  LOP3.LUT R9, R9, 0x7ffffff8, RZ, 0xc0, !PT ;  /* 0x7ffffff809097812 */ /* 0x000fe200078ec0ff */
[----:B------:R-:W-:Y:S01]  /*01b0*/  IMAD R3, R7, R7, RZ ;  /* 0x0000000707037224 */ /* 0x000fe200078e02ff */
[-C--:B------:R-:W-:Y:S01]  /*01c0*/  IADD3 R7, PT, PT, R24, -R11.reuse, RZ ;  /* 0x8000000b18077210 */ /* 0x080fe20007ffe0ff */
[C-C-:B------:R-:W-:Y:S01]  /*01d0*/  IMAD R17, R2.reuse, 0x3, R11.reuse ;  /* 0x0000000302117824 */ /* 0x140fe200078e020b */
[CC--:B------:R-:W-:Y:S01]  /*01e0*/  LEA R15, R2.reuse, R11.reuse, 0x1 ;  /* 0x0000000b020f7211 */ /* 0x0c0fe200078e08ff */
[C-C-:B------:R-:W-:Y:S01]  /*01f0*/  IMAD R21, R2.reuse, 0x5, R11.reuse ;  /* 0x0000000502157824 */ /* 0x140fe200078e020b */
[CC--:B------:R-:W-:Y:S01]  /*0200*/  LEA R19, R2.reuse, R11.reuse, 0x2 ;  /* 0x0000000b02137211 */ /* 0x0c0fe200078e10ff */
[C---:B------:R-:W-:Y:S01]  /*0210*/  IMAD R23, R2.reuse, 0x6, R11 ;  /* 0x0000000602177824 */ /* 0x040fe200078e020b */
[C---:B------:R-:W-:Y:S01]  /*0220*/  VIADDMNMX R10, R11.reuse, R24, R7, !PT ;  /* 0x000000180b0a7246 */ /* 0x040fe20007800107 */
[----:B------:R-:W-:Y:S01]  /*0230*/  IMAD R25, R2, 0x7, R11 ;  /* 0x0000000702197824 */ /* 0x000fe200078e020b */
[-C--:B------:R-:W-:Y:S01]  /*0240*/  IADD3 R12, PT, PT, -R24, R11.reuse, R2 ;  /* 0x0000000b180c7210 */ /* 0x080fe20007ffe102 */
[----:B------:R-:W-:Y:S01]  /*0250*/  IMAD R13, R0, UR6, R5 ;  /* 0x00000006000d7c24 */ /* 0x000fe2000f8e0205 */
[----:B------:R-:W-:Y:S01]  /*0260*/  IADD3 R5, PT, PT, R11, R6, RZ ;  /* 0x000000060b057210 */ /* 0x000fe20007ffe0ff */
[----:B------:R-:W-:Y:S01]  /*0270*/  IMAD R3, R3, R8, RZ ;  /* 0x0000000803037224 */ /* 0x000fe200078e02ff */
[C---:B------:R-:W-:Y:S01]  /*0280*/  IADD3 R8, PT, PT, -R24.reuse, R11, RZ ;  /* 0x0000000b18087210 */ /* 0x040fe20007ffe1ff */
[----:B------:R-:W1:Y:S01]  /*0290*/  LDCU.64 UR8, c[0x0][0x358] ;  /* 0x00006b00ff0877ac */ /* 0x000e620008000a00 */
[----:B------:R-:W-:-:S02]  /*02a0*/  IADD3 R14, PT, PT, -R24, R15, RZ ;  /* 0x0000000f180e7210 */ /* 0x000fc40007ffe1ff */
[C---:B------:R-:W-:Y:S02]  /*02b0*/  IADD3 R16, PT, PT, -R24.reuse, R17, RZ ;  /* 0x0000001118107210 */ /* 0x040fe40007ffe1ff */
[C---:B------:R-:W-:Y:S01]  /*02c0*/  IADD3 R18, PT, PT, -R24.reuse, R19, RZ ;  /* 0x0000001318127210 */ /* 0x040fe20007ffe1ff */
[----:B0-----:R-:W-:Y:S01]  /*02d0*/  IMAD.WIDE R26, R13, 0x4, R26 ;  /* 0x000000040d1a7825 */ /* 0x001fe200078e021a */
[C---:B------:R-:W-:Y:S02]  /*02e0*/  IADD3 R20, PT, PT, -R24.reuse, R21, RZ ;  /* 0x0000001518147210 */ /* 0x040fe40007ffe1ff */
[C---:B------:R-:W-:Y:S02]  /*02f0*/  IADD3 R22, PT, PT, -R24.reuse, R23, RZ ;  /* 0x0000001718167210 */ /* 0x040fe40007ffe1ff */
[----:B------:R-:W-:Y:S02]  /*0300*/  IADD3 R6, PT, PT, R11, -R6, RZ ;  /* 0x800000060b067210 */ /* 0x000fe40007ffe0ff */
[----:B-1----:R-:W-:-:S07]  /*0310*/  IADD3 R24, PT, PT, -R24, R25, RZ ;  /* 0x0000001918187210 */ /* 0x002fce0007ffe1ff */
.L_x_39:
[----:B------:R-:W-:Y:S01]  /*0320*/  ISETP.GT.AND P0, PT, R4, R5, PT ;  /* 0x000000050400720c */ /* 0x000fe20003f04270 */
[----:B------:R-:W-:-:S12]  /*0330*/  BSSY.RECONVERGENT B0, `(.L_x_31) ;  /* 0x00000cf000007945 */ /* 0x000fd80003800200 */
[----:B0123-5:R-:W-:Y:S05]  /*0340*/  @P0 BRA `(.L_x_32) ;  /* 0x0000000c00340947 */ /* 0x02ffea0003800000 */
[----:B------:R-:W0:Y:S01]  /*0350*/  LDCU UR4, c[0x0][0x3a0] ;  /* 0x00007400ff0477ac */ /* 0x000e220008000800 */
[-C--:B------:R-:W-:Y:S02]  /*0360*/  IADD3 R13, PT, PT, R20, R7.reuse, RZ ;  /* 0x00000007140d7210 */ /* 0x080fe40007ffe0ff */
[-C--:B------:R-:W-:Y:S02]  /*0370*/  IADD3 R15, PT, PT, R22, R7.reuse, RZ ;  /* 0x00000007160f7210 */ /* 0x080fe40007ffe0ff */
[----:B------:R-:W-:Y:S02]  /*0380*/  IADD3 R17, PT, PT, R24, R7, RZ ;  /* 0x0000000718117210 */ /* 0x000fe40007ffe0ff */
[----:B------:R-:W-:Y:S01]  /*0390*/  MOV R11, R4 ;  /* 0x00000004000b7202 */ /* 0x000fe20000000f00 */
[--C-:B0-----:R-:W-:Y:S02]  /*03a0*/  IMAD R38, R13, UR4, R6.reuse ;  /* 0x000000040d267c24 */ /* 0x101fe4000f8e0206 */
[----:B------:R-:W-:-:S02]  /*03b0*/  IMAD R40, R15, UR4, R6 ;  /* 0x000000040f287c24 */ /* 0x000fc4000f8e0206 */
[----:B------:R-:W-:-:S07]  /*03c0*/  IMAD R42, R17, UR4, R6 ;  /* 0x00000004112a7c24 */ /* 0x000fce000f8e0206 */
.L_x_38:
[----:B0-----:R-:W0:Y:S01]  /*03d0*/  LDC R28, c[0x0][0x3a8] ;  /* 0x0000ea00ff1c7b82 */ /* 0x001e220000000800 */
[----:B-1----:R-:W1:Y:S01]  /*03e0*/  LDCU UR4, c[0x0][0x3a4] ;  /* 0x00007480ff0477ac */ /* 0x002e620008000800 */
[C---:B------:R-:W-:Y:S01]  /*03f0*/  LOP3.LUT R13, R11.reuse, R7, RZ, 0xfc, !PT ;  /* 0x000000070b0d7212 */ /* 0x040fe200078efcff */
[----:B------:R-:W-:Y:S03]  /*0400*/  BSSY.RECONVERGENT B1, `(.L_x_33) ;  /* 0x00000be000017945 */ /* 0x000fe60003800200 */
[----:B------:R-:W-:Y:S02]  /*0410*/  SHF.R.U32.HI R13, RZ, 0x1f, R13 ;  /* 0x0000001fff0d7819 */ /* 0x000fe4000001160d */
[----:B0-----:R-:W-:-:S04]  /*0420*/  ISETP.GE.AND P0, PT, R11, R28, PT ;  /* 0x0000001c0b00720c */ /* 0x001fc80003f06270 */
[----:B-1----:R-:W-:-:S04]  /*0430*/  ISETP.GE.OR P0, PT, R7, UR4, P0 ;  /* 0x0000000407007c0c */ /* 0x002fc80008706670 */
[----:B------:R-:W-:-:S13]  /*0440*/  ISETP.EQ.U32.OR P0, PT, R13, 0x1, P0 ;  /* 0x000000010d00780c */ /* 0x000fda0000702470 */
[----:B--23-5:R-:W-:Y:S05]  /*0450*/  @P0 BRA `(.L_x_34) ;  /* 0x0000000800e00947 */ /* 0x02cfea0003800000 */
[----:B------:R0:W5:Y:S01]  /*0460*/  LDG.E R31, desc[UR8][R26.64] ;  /* 0x000000081a1f7981 */ /* 0x000162000c1e1900 */
[----:B------:R-:W1:Y:S01]  /*0470*/  LDCU UR4, c[0x0][0x39c] ;  /* 0x00007380ff0477ac */ /* 0x000e620008000800 */
[----:B------:R-:W-:Y:S02]  /*0480*/  HFMA2 R13, -RZ, RZ, 0, 0 ;  /* 0x00000000ff0d7431 */ /* 0x000fe400000001ff */
[----:B------:R-:W-:Y:S01]  /*0490*/  IMAD R15, R7, R28, R11 ;  /* 0x0000001c070f7224 */ /* 0x000fe200078e020b */
[----:B-1----:R-:W-:-:S09]  /*04a0*/  UISETP.GE.U32.AND UP0, UPT, UR4, 0x8, UPT ;  /* 0x000000080400788c */ /* 0x002fd2000bf06070 */
[----:B0-----:R-:W-:Y:S05]  /*04b0*/  BRA.U !UP0, `(.L_x_35) ;  /* 0x0000000508507547 */ /* 0x001fea000b800000 */
[----:B------:R-:W0:Y:S01]  /*04c0*/  LDCU UR4, c[0x0][0x3a0] ;  /* 0x00007400ff0477ac */ /* 0x000e220008000800 */
[-C--:B------:R-:W-:Y:S02]  /*04d0*/  IADD3 R17, PT, PT, R8, R7.reuse, RZ ;  /* 0x0000000708117210 */ /* 0x080fe40007ffe0ff */
[-C--:B------:R-:W-:Y:S02]  /*04e0*/  IADD3 R23, PT, PT, R12, R7.reuse, RZ ;  /* 0x000000070c177210 */ /* 0x080fe40007ffe0ff */
[-C--:B------:R-:W-:Y:S02]  /*04f0*/  IADD3 R29, PT, PT, R14, R7.reuse, RZ ;  /* 0x000000070e1d7210 */ /* 0x080fe40007ffe0ff */
[-C--:B------:R-:W-:Y:S02]  /*0500*/  IADD3 R33, PT, PT, R16, R7.reuse, RZ ;  /* 0x0000000710217210 */ /* 0x080fe40007ffe0ff */
[----:B------:R-:W-:Y:S02]  /*0510*/  IADD3 R35, PT, PT, R18, R7, RZ ;  /* 0x0000000712237210 */ /* 0x000fe40007ffe0ff */
[----:B------:R-:W-:-:S02]  /*0520*/  IADD3 R13, PT, PT, -R9, RZ, RZ ;  /* 0x000000ff090d7210 */ /* 0x000fc40007ffe1ff */
[-C--:B------:R-:W-:Y:S02]  /*0530*/  IADD3 R25, PT, PT, R38, R11.reuse, RZ ;  /* 0x0000000b26197210 */ /* 0x080fe40007ffe0ff */
[-C--:B------:R-:W-:Y:S02]  /*0540*/  IADD3 R19, PT, PT, R40, R11.reuse, RZ ;  /* 0x0000000b28137210 */ /* 0x080fe40007ffe0ff */
[----:B------:R-:W-:Y:S01]  /*0550*/  IADD3 R21, PT, PT, R42, R11, RZ ;  /* 0x0000000b2a157210 */ /* 0x000fe20007ffe0ff */
[--C-:B0-----:R-:W-:Y:S01]  /*0560*/  IMAD R28, R17, UR4, R6.reuse ;  /* 0x00000004111c7c24 */ /* 0x101fe2000f8e0206 */
[----:B------:R-:W-:Y:S01]  /*0570*/  MOV R39, R15 ;  /* 0x0000000f00277202 */ /* 0x000fe20000000f00 */
[--C-:B------:R-:W-:Y:S02]  /*0580*/  IMAD R30, R23, UR4, R6.reuse ;  /* 0x00000004171e7c24 */ /* 0x100fe4000f8e0206 */
[--C-:B------:R-:W-:Y:S01]  /*0590*/  IMAD R32, R29, UR4, R6.reuse ;  /* 0x000000041d207c24 */ /* 0x100fe2000f8e0206 */
[-C--:B------:R-:W-:Y:S01]  /*05a0*/  IADD3 R23, PT, PT, R28, R11.reuse, RZ ;  /* 0x0000000b1c177210 */ /* 0x080fe20007ffe0ff */
[--C-:B------:R-:W-:Y:S01]  /*05b0*/  IMAD R34, R33, UR4, R6.reuse ;  /* 0x0000000421227c24 */ /* 0x100fe2000f8e0206 */
[-C--:B------:R-:W-:Y:S01]  /*05c0*/  IADD3 R17, PT, PT, R30, R11.reuse, RZ ;  /* 0x0000000b1e117210 */ /* 0x080fe20007ffe0ff */
[----:B------:R-:W-:Y:S01]  /*05d0*/  IMAD R44, R35, UR4, R6 ;  /* 0x00000004232c7c24 */ /* 0x000fe2000f8e0206 */
[----:B------:R-:W-:-:S02]  /*05e0*/  IADD3 R41, PT, PT, R32, R11, RZ ;  /* 0x0000000b20297210 */ /* 0x000fc40007ffe0ff */
[-C--:B------:R-:W-:Y:S02]  /*05f0*/  IADD3 R43, PT, PT, R34, R11.reuse, RZ ;  /* 0x0000000b222b7210 */ /* 0x080fe40007ffe0ff */
[----:B------:R-:W-:-:S07]  /*0600*/  IADD3 R44, PT, PT, R44, R11, RZ ;  /* 0x0000000b2c2c7210 */ /* 0x000fce0007ffe0ff */
.L_x_36:
[----:B0-----:R-:W0:Y:S08]  /*0610*/  LDC.64 R28, c[0x0][0x390] ;  /* 0x0000e400ff1c7b82 */ /* 0x001e300000000a00 */
[----:B------:R-:W1:Y:S01]  /*0620*/  LDC.64 R32, c[0x0][0x388] ;  /* 0x0000e200ff207b82 */ /* 0x000e620000000a00 */
[----:B0-----:R-:W-:-:S06]  /*0630*/  IMAD.WIDE R34, R23, 0x4, R28 ;  /* 0x0000000417227825 */ /* 0x001fcc00078e021c */
[----:B------:R-:W2:Y:S01]  /*0640*/  LDG.E R34, desc[UR8][R34.64] ;  /* 0x0000000822227981 */ /* 0x000ea2000c1e1900 */
[----:B-1----:R-:W-:-:S05]  /*0650*/  IMAD.WIDE R32, R39, 0x4, R32 ;  /* 0x0000000427207825 */ /* 0x002fca00078e0220 */
[----:B------:R-:W2:Y:S02]  /*0660*/  LDG.E R30, desc[UR8][R32.64] ;  /* 0x00000008201e7981 */ /* 0x000ea4000c1e1900 */
[----:B--2--5:R-:W-:Y:S01]  /*0670*/  FFMA R45, R30, R34, R31 ;  /* 0x000000221e2d7223 */ /* 0x024fe2000000001f */
[----:B------:R-:W-:-:S04]  /*0680*/  IMAD.WIDE R30, R0, 0x4, R32 ;  /* 0x00000004001e7825 */ /* 0x000fc800078e0220 */
[----:B------:R-:W-:Y:S01]  /*0690*/  IMAD.WIDE R32, R17, 0x4, R28 ;  /* 0x0000000411207825 */ /* 0x000fe200078e021c */
[----:B------:R0:W-:Y:S04]  /*06a0*/  STG.E desc[UR8][R26.64], R45 ;  /* 0x0000002d1a007986 */ /* 0x0001e8000c101908 */
[----:B------:R-:W0:Y:S04]  /*06b0*/  LDG.E R37, desc[UR8][R32.64] ;  /* 0x0000000820257981 */ /* 0x000e28000c1e1900 */
[----:B------:R-:W0:Y:S02]  /*06c0*/  LDG.E R36, desc[UR8][R30.64] ;  /* 0x000000081e247981 */ /* 0x000e24000c1e1900 */
[----:B0-----:R-:W-:Y:S01]  /*06d0*/  FFMA R45, R36, R37, R45 ;  /* 0x00000025242d7223 */ /* 0x001fe2000000002d */
[----:B------:R-:W-:-:S04]  /*06e0*/  IMAD.WIDE R36, R0, 0x4, R30 ;  /* 0x0000000400247825 */ /* 0x000fc800078e021e */
[----:B------:R-:W-:Y:S01]  /*06f0*/  IMAD.WIDE R30, R41, 0x4, R28 ;  /* 0x00000004291e7825 */ /* 0x000fe200078e021c */
[----:B------:R0:W-:Y:S04]  /*0700*/  STG.E desc[UR8][R26.64], R45 ;  /* 0x0000002d1a007986 */ /* 0x0001e8000c101908 */
[----:B------:R-:W2:Y:S04]  /*0710*/  LDG.E R35, desc[UR8][R30.64] ;  /* 0x000000081e237981 */ /* 0x000ea8000c1e1900 */
[----:B------:R1:W2:Y:S02]  /*0720*/  LDG.E R34, desc[UR8][R36.64] ;  /* 0x0000000824227981 */ /* 0x0002a4000c1e1900 */
[----:B-1----:R-:W-:-:S04]  /*0730*/  IMAD.WIDE R36, R0, 0x4, R36 ;  /* 0x0000000400247825 */ /* 0x002fc800078e0224 */
[----:B--2---:R-:W-:Y:S01]  /*0740*/  FFMA R33, R34, R35, R45 ;  /* 0x0000002322217223 */ /* 0x004fe2000000002d */
[----:B------:R-:W-:-:S04]  /*0750*/  IMAD.WIDE R34, R43, 0x4, R28 ;  /* 0x000000042b227825 */ /* 0x000fc800078e021c */
[----:B------:R1:W-:Y:S04]  /*0760*/  STG.E desc[UR8][R26.64], R33 ;  /* 0x000000211a007986 */ /* 0x0003e8000c101908 */
[----:B------:R-:W0:Y:S04]  /*0770*/  LDG.E R34, desc[UR8][R34.64] ;  /* 0x0000000822227981 */ /* 0x000e28000c1e1900 */
[----:B------:R-:W0:Y:S01]  /*0780*/  LDG.E R32, desc[UR8][R36.64] ;  /* 0x0000000824207981 */ /* 0x000e22000c1e1900 */
[----:B------:R-:W-:-:S04]  /*0790*/  IMAD.WIDE R30, R44, 0x4, R28 ;  /* 0x000000042c1e7825 */ /* 0x000fc800078e021c */
[----:B0-----:R-:W-:Y:S01]  /*07a0*/  FFMA R45, R32, R34, R33 ;  /* 0x00000022202d7223 */ /* 0x001fe20000000021 */
[----:B-1----:R-:W-:-:S04]  /*07b0*/  IMAD.WIDE R32, R0, 0x4, R36 ;  /* 0x0000000400207825 */ /* 0x002fc800078e0224 */
[----:B------:R0:W-:Y:S04]  /*07c0*/  STG.E desc[UR8][R26.64], R45 ;  /* 0x0000002d1a007986 */ /* 0x0001e8000c101908 */
[----:B------:R-:W0:Y:S04]  /*07d0*/  LDG.E R31, desc[UR8][R30.64] ;  /* 0x000000081e1f7981 */ /* 0x000e28000c1e1900 */
[----:B------:R-:W0:Y:S02]  /*07e0*/  LDG.E R30, desc[UR8][R32.64] ;  /* 0x00000008201e7981 */ /* 0x000e24000c1e1900 */
[----:B0-----:R-:W-:Y:S01]  /*07f0*/  FFMA R45, R30, R31, R45 ;  /* 0x0000001f1e2d7223 */ /* 0x001fe2000000002d */
[----:B------:R-:W-:-:S04]  /*0800*/  IMAD.WIDE R30, R0, 0x4, R32 ;  /* 0x00000004001e7825 */ /* 0x000fc800078e0220 */
[--C-:B------:R-:W-:Y:S01]  /*0810*/  IMAD.WIDE R32, R25, 0x4, R28.reuse ;  /* 0x0000000419207825 */ /* 0x100fe200078e021c */
[----:B------:R0:W-:Y:S04]  /*0820*/  STG.E desc[UR8][R26.64], R45 ;  /* 0x0000002d1a007986 */ /* 0x0001e8000c101908 */
[----:B------:R-:W2:Y:S04]  /*0830*/  LDG.E R35, desc[UR8][R32.64] ;  /* 0x0000000820237981 */ /* 0x000ea8000c1e1900 */
[----:B------:R-:W2:Y:S01]  /*0840*/  LDG.E R34, desc[UR8][R30.64] ;  /* 0x000000081e227981 */ /* 0x000ea2000c1e1900 */
[----:B------:R-:W-:-:S04]  /*0850*/  IMAD.WIDE R36, R19, 0x4, R28 ;  /* 0x0000000413247825 */ /* 0x000fc800078e021c */
[----:B--2---:R-:W-:Y:S01]  /*0860*/  FFMA R33, R34, R35, R45 ;  /* 0x0000002322217223 */ /* 0x004fe2000000002d */
[----:B------:R-:W-:-:S04]  /*0870*/  IMAD.WIDE R34, R0, 0x4, R30 ;  /* 0x0000000400227825 */ /* 0x000fc800078e021e */
[----:B------:R0:W-:Y:S04]  /*0880*/  STG.E desc[UR8][R26.64], R33 ;  /* 0x000000211a007986 */ /* 0x0001e8000c101908 */
[----:B------:R-:W2:Y:S04]  /*0890*/  LDG.E R36, desc[UR8][R36.64] ;  /* 0x0000000824247981 */ /* 0x000ea8000c1e1900 */
[----:B------:R1:W2:Y:S01]  /*08a0*/  LDG.E R30, desc[UR8][R34.64] ;  /* 0x00000008221e7981 */ /* 0x0002a2000c1e1900 */
[----:B------:R-:W-:-:S04]  /*08b0*/  IMAD.WIDE R28, R21, 0x4, R28 ;  /* 0x00000004151c7825 */ /* 0x000fc800078e021c */
[----:B-1----:R-:W-:-:S04]  /*08c0*/  IMAD.WIDE R34, R0, 0x4, R34 ;  /* 0x0000000400227825 */ /* 0x002fc800078e0222 */
[----:B--2---:R-:W-:-:S05]  /*08d0*/  FFMA R37, R30, R36, R33 ;  /* 0x000000241e257223 */ /* 0x004fca0000000021 */
[----:B------:R0:W-:Y:S04]  /*08e0*/  STG.E desc[UR8][R26.64], R37 ;  /* 0x000000251a007986 */ /* 0x0001e8000c101908 */
[----:B------:R-:W2:Y:S04]  /*08f0*/  LDG.E R30, desc[UR8][R34.64] ;  /* 0x00000008221e7981 */ /* 0x000ea8000c1e1900 */
[----:B------:R-:W2:Y:S01]  /*0900*/  LDG.E R28, desc[UR8][R28.64] ;  /* 0x000000081c1c7981 */ /* 0x000ea2000c1e1900 */
[----:B------:R-:W-:-:S04]  /*0910*/  IADD3 R13, PT, PT, R13, 0x8, RZ ;  /* 0x000000080d0d7810 */ /* 0x000fc80007ffe0ff */
[----:B------:R-:W-:Y:S02]  /*0920*/  ISETP.NE.AND P0, PT, R13, RZ, PT ;  /* 0x000000ff0d00720c */ /* 0x000fe40003f05270 */
[C---:B------:R-:W-:Y:S02]  /*0930*/  LEA R17, R3.reuse, R17, 0x3 ;  /* 0x0000001103117211 */ /* 0x040fe400078e18ff */
[C---:B------:R-:W-:Y:S02]  /*0940*/  LEA R41, R3.reuse, R41, 0x3 ;  /* 0x0000002903297211 */ /* 0x040fe400078e18ff */
[C---:B------:R-:W-:Y:S02]  /*0950*/  LEA R43, R3.reuse, R43, 0x3 ;  /* 0x0000002b032b7211 */ /* 0x040fe400078e18ff */
[C---:B------:R-:W-:Y:S02]  /*0960*/  LEA R44, R3.reuse, R44, 0x3 ;  /* 0x0000002c032c7211 */ /* 0x040fe400078e18ff */
[----:B------:R-:W-:-:S02]  /*0970*/  LEA R25, R3, R25, 0x3 ;  /* 0x0000001903197211 */ /* 0x000fc400078e18ff */
[C---:B------:R-:W-:Y:S02]  /*0980*/  LEA R19, R3.reuse, R19, 0x3 ;  /* 0x0000001303137211 */ /* 0x040fe400078e18ff */
[C---:B------:R-:W-:Y:S02]  /*0990*/  LEA R21, R3.reuse, R21, 0x3 ;  /* 0x0000001503157211 */ /* 0x040fe400078e18ff */
[----:B------:R-:W-:Y:S02]  /*09a0*/  LEA R23, R3, R23, 0x3 ;  /* 0x0000001703177211 */ /* 0x000fe400078e18ff */
[----:B------:R-:W-:Y:S01]  /*09b0*/  LEA R39, R0, R39, 0x3 ;  /* 0x0000002700277211 */ /* 0x000fe200078e18ff */
[----:B--2---:R-:W-:-:S05]  /*09c0*/  FFMA R31, R30, R28, R37 ;  /* 0x0000001c1e1f7223 */ /* 0x004fca0000000025 */
[----:B------:R0:W-:Y:S01]  /*09d0*/  STG.E desc[UR8][R26.64], R31 ;  /* 0x0000001f1a007986 */ /* 0x0001e2000c101908 */
[----:B------:R-:W-:Y:S05]  /*09e0*/  @P0 BRA `(.L_x_36) ;  /* 0xfffffffc00080947 */ /* 0x000fea000383ffff */
[----:B------:R-:W-:-:S07]  /*09f0*/  MOV R13, R9 ;  /* 0x00000009000d7202 */ /* 0x000fce0000000f00 */
.L_x_35:
[----:B------:R-:W1:Y:S02]  /*0a00*/  LDCU UR4, c[0x0][0x39c] ;  /* 0x00007380ff0477ac */ /* 0x000e640008000800 */
[----:B-1----:R-:W-:-:S04]  /*0a10*/  ULOP3.LUT UR5, UR4, 0x7, URZ, 0xc0, !UPT ;  /* 0x0000000704057892 */ /* 0x002fc8000f8ec0ff */
[----:B------:R-:W-:-:S09]  /*0a20*/  UISETP.NE.AND UP0, UPT, UR5, URZ, UPT ;  /* 0x000000ff0500728c */ /* 0x000fd2000bf05270 */
[----:B------:R-:W-:Y:S05]  /*0a30*/  BRA.U !UP0, `(.L_x_34) ;  /* 0x0000000508687547 */ /* 0x000fea000b800000 */
[----:B------:R-:W-:-:S04]  /*0a40*/  ULOP3.LUT UR4, UR4, 0x3, URZ, 0xc0, !UPT ;  /* 0x0000000304047892 */ /* 0x000fc8000f8ec0ff */
[----:B------:R-:W-:-:S04]  /*0a50*/  UISETP.LT.U32.AND UP0, UPT, UR4, 0x2, UPT ;  /* 0x000000020400788c */ /* 0x000fc8000bf01070 */
[----:B------:R-:W-:-:S04]  /*0a60*/  USEL UR4, UR4, 0x2, UP0 ;  /* 0x0000000204047887 */ /* 0x000fc80008000000 */
[----:B------:R-:W-:-:S12]  /*0a70*/  USHF.L.U32 UR4, UR4, 0x2, URZ ;  /* 0x0000000204047899 */ /* 0x000fd800080006ff */
[----:B------:R-:W1:Y:S01]  /*0a80*/  LDCU UR6, c[0x2][UR4] ;  /* 0x00800000040677ac */ /* 0x000e620008000800 */
[----:B------:R-:W-:-:S04]  /*0a90*/  UIADD3 UR4, UPT, UPT, UR5, -0x1, URZ ;  /* 0xffffffff05047890 */ /* 0x000fc8000fffe0ff */
[----:B------:R-:W-:Y:S02]  /*0aa0*/  UISETP.GE.U32.AND UP0, UPT, UR4, 0x3, UPT ;  /* 0x000000030400788c */ /* 0x000fe4000bf06070 */
[----:B-1----:R-:W-:-:S07]  /*0ab0*/  USHF.R.S32.HI UR5, URZ, 0x1f, UR6 ;  /* 0x0000001fff057899 */ /* 0x002fce0008011406 */
[----:B------:R-:W-:Y:S05]  /*0ac0*/  BRA.U !UP0, `(.L_x_37) ;  /* 0x00000001089c7547 */ /* 0x000fea000b800000 */
[----:B------:R-:W1:Y:S01]  /*0ad0*/  LDC.64 R28, c[0x0][0x390] ;  /* 0x0000e400ff1c7b82 */ /* 0x000e620000000a00 */
[----:B------:R-:W0:Y:S01]  /*0ae0*/  LDCU UR4, c[0x0][0x3a0] ;  /* 0x00007400ff0477ac */ /* 0x000e220008000800 */
[----:B------:R-:W-:Y:S01]  /*0af0*/  IADD3 R21, PT, PT, R8, R7, RZ ;  /* 0x0000000708157210 */ /* 0x000fe20007ffe0ff */
[----:B------:R-:W-:Y:S01]  /*0b00*/  IMAD R19, R0, R13, R15 ;  /* 0x0000000d00137224 */ /* 0x000fe200078e020f */
[----:B------:R-:W-:-:S03]  /*0b10*/  IADD3 R17, PT, PT, R6, R11, RZ ;  /* 0x0000000b06117210 */ /* 0x000fc60007ffe0ff */
[----:B------:R-:W-:Y:S01]  /*0b20*/  IMAD R21, R2, R13, R21 ;  /* 0x0000000d02157224 */ /* 0x000fe200078e0215 */
[----:B------:R-:W2:Y:S03]  /*0b30*/  LDC.64 R34, c[0x0][0x388] ;  /* 0x0000e200ff227b82 */ /* 0x000ea60000000a00 */
[----:B0-----:R-:W-:-:S04]  /*0b40*/  IMAD R33, R21, UR4, R17 ;  /* 0x0000000415217c24 */ /* 0x001fc8000f8e0211 */
[----:B-1----:R-:W-:-:S06]  /*0b50*/  IMAD.WIDE R32, R33, 0x4, R28 ;  /* 0x0000000421207825 */ /* 0x002fcc00078e021c */
[----:B------:R-:W3:Y:S01]  /*0b60*/  LDG.E R32, desc[UR8][R32.64] ;  /* 0x0000000820207981 */ /* 0x000ee2000c1e1900 */
[----:B--2---:R-:W-:-:S05]  /*0b70*/  IMAD.WIDE R34, R19, 0x4, R34 ;  /* 0x0000000413227825 */ /* 0x004fca00078e0222 */
[----:B------:R-:W3:Y:S01]  /*0b80*/  LDG.E R30, desc[UR8][R34.64] ;  /* 0x00000008221e7981 */ /* 0x000ee2000c1e1900 */
[----:B------:R-:W-:-:S05]  /*0b90*/  IADD3 R21, PT, PT, R2, R21, RZ ;  /* 0x0000001502157210 */ /* 0x000fca0007ffe0ff */
[----:B------:R-:W-:Y:S02]  /*0ba0*/  IMAD R23, R21, UR4, R17 ;  /* 0x0000000415177c24 */ /* 0x000fe4000f8e0211 */
[----:B------:R-:W-:-:S04]  /*0bb0*/  IMAD.WIDE R36, R0, 0x4, R34 ;  /* 0x0000000400247825 */ /* 0x000fc800078e0222 */
[----:B---3-5:R-:W-:Y:S01]  /*0bc0*/  FFMA R19, R30, R32, R31 ;  /* 0x000000201e137223 */ /* 0x028fe2000000001f */
[----:B------:R-:W-:-:S04]  /*0bd0*/  IMAD.WIDE R30, R23, 0x4, R28 ;  /* 0x00000004171e7825 */ /* 0x000fc800078e021c */
[----:B------:R1:W-:Y:S04]  /*0be0*/  STG.E desc[UR8][R26.64], R19 ;  /* 0x000000131a007986 */ /* 0x0003e8000c101908 */
[----:B------:R-:W2:Y:S04]  /*0bf0*/  LDG.E R30, desc[UR8][R30.64] ;  /* 0x000000081e1e7981 */ /* 0x000ea8000c1e1900 */
[----:B------:R-:W2:Y:S01]  /*0c00*/  LDG.E R44, desc[UR8][R36.64] ;  /* 0x00000008242c7981 */ /* 0x000ea2000c1e1900 */
[----:B------:R-:W-:-:S05]  /*0c10*/  IADD3 R23, PT, PT, R2, R21, RZ ;  /* 0x0000001502177210 */ /* 0x000fca0007ffe0ff */
[----:B------:R-:W-:Y:S02]  /*0c20*/  IMAD R25, R23, UR4, R17 ;  /* 0x0000000417197c24 */ /* 0x000fe4000f8e0211 */
[----:B------:R-:W-:-:S04]  /*0c30*/  IMAD.WIDE R34, R0, 0x4, R36 ;  /* 0x0000000400227825 */ /* 0x000fc800078e0224 */
[----:B------:R-:W-:-:S04]  /*0c40*/  IMAD.WIDE R32, R25, 0x4, R28 ;  /* 0x0000000419207825 */ /* 0x000fc800078e021c */
[----:B--2---:R-:W-:-:S05]  /*0c50*/  FFMA R21, R44, R30, R19 ;  /* 0x0000001e2c157223 */ /* 0x004fca0000000013 */
[----:B------:R1:W-:Y:S04]  /*0c60*/  STG.E desc[UR8][R26.64], R21 ;  /* 0x000000151a007986 */ /* 0x0003e8000c101908 */
[----:B------:R-:W2:Y:S04]  /*0c70*/  LDG.E R32, desc[UR8][R32.64] ;  /* 0x0000000820207981 */ /* 0x000ea8000c1e1900 */
[----:B------:R-:W2:Y:S01]  /*0c80*/  LDG.E R44, desc[UR8][R34.64] ;  /* 0x00000008222c7981 */ /* 0x000ea2000c1e1900 */
[----:B------:R-:W-:Y:S01]  /*0c90*/  IADD3 R23, PT, PT, R2, R23, RZ ;  /* 0x0000001702177210 */ /* 0x000fe20007ffe0ff */
[----:B------:R-:W-:-:S04]  /*0ca0*/  IMAD.WIDE R36, R0, 0x4, R34 ;  /* 0x0000000400247825 */ /* 0x000fc800078e0222 */
[----:B------:R-:W-:-:S04]  /*0cb0*/  IMAD R23, R23, UR4, R17 ;  /* 0x0000000417177c24 */ /* 0x000fc8000f8e0211 */
[----:B------:R-:W-:-:S04]  /*0cc0*/  IMAD.WIDE R28, R23, 0x4, R28 ;  /* 0x00000004171c7825 */ /* 0x000fc800078e021c */
[----:B--2---:R-:W-:-:S05]  /*0cd0*/  FFMA R17, R44, R32, R21 ;  /* 0x000000202c117223 */ /* 0x004fca0000000015 */
[----:B------:R1:W-:Y:S04]  /*0ce0*/  STG.E desc[UR8][R26.64], R17 ;  /* 0x000000111a007986 */ /* 0x0003e8000c101908 */
[----:B------:R-:W2:Y:S04]  /*0cf0*/  LDG.E R36, desc[UR8][R36.64] ;  /* 0x0000000824247981 */ /* 0x000ea8000c1e1900 */
[----:B------:R-:W2:Y:S01]  /*0d00*/  LDG.E R28, desc[UR8][R28.64] ;  /* 0x000000081c1c7981 */ /* 0x000ea2000c1e1900 */
[----:B------:R-:W-:Y:S01]  /*0d10*/  IADD3 R13, PT, PT, R13, 0x4, RZ ;  /* 0x000000040d0d7810 */ /* 0x000fe20007ffe0ff */
[----:B--2---:R-:W-:-:S05]  /*0d20*/  FFMA R31, R36, R28, R17 ;  /* 0x0000001c241f7223 */ /* 0x004fca0000000011 */
[----:B------:R1:W-:Y:S02]  /*0d30*/  STG.E desc[UR8][R26.64], R31 ;  /* 0x0000001f1a007986 */ /* 0x0003e4000c101908 */
.L_x_37:
[----:B------:R-:W-:-:S03]  /*0d40*/  UMOV UR4, UR6 ;  /* 0x0000000600047c82 */ /* 0x000fc60008000000 */
.L_x_75:
[----:B------:R-:W-:Y:S05]  /*0d50*/  BRXU UR4 -0xd60                                                     (*"BRANCH_TARGETS .L_x_34,.L_x_77,.L_x_78"*) ;  /* 0xfffffff004a87958 */ /* 0x000fea000b83ffff */
.L_x_78:
[----:B0-----:R-:W0:Y:S01]  /*0d60*/  LDC.64 R32, c[0x0][0x390] ;  /* 0x0000e400ff207b82 */ /* 0x001e220000000a00 */
[----:B------:R-:W2:Y:S01]  /*0d70*/  LDCU UR4, c[0x0][0x3a0] ;  /* 0x00007400ff0477ac */ /* 0x000ea20008000800 */
[----:B-1----:R-:W-:Y:S01]  /*0d80*/  IADD3 R19, PT, PT, R8, R7, RZ ;  /* 0x0000000708137210 */ /* 0x002fe20007ffe0ff */
[----:B------:R-:W-:Y:S01]  /*0d90*/  IMAD R17, R0, R13, R15 ;  /* 0x0000000d00117224 */ /* 0x000fe200078e020f */
[----:B------:R-:W-:-:S03]  /*0da0*/  IADD3 R36, PT, PT, R6, R11, RZ ;  /* 0x0000000b06247210 */ /* 0x000fc60007ffe0ff */
[----:B------:R-:W-:Y:S01]  /*0db0*/  IMAD R19, R2, R13, R19 ;  /* 0x0000000d02137224 */ /* 0x000fe200078e0213 */
[----:B------:R-:W1:Y:S03]  /*0dc0*/  LDC.64 R34, c[0x0][0x388] ;  /* 0x0000e200ff227b82 */ /* 0x000e660000000a00 */
[----:B--2---:R-:W-:-:S04]  /*0dd0*/  IMAD R29, R19, UR4, R36 ;  /* 0x00000004131d7c24 */ /* 0x004fc8000f8e0224 */
[----:B0-----:R-:W-:-:S06]  /*0de0*/  IMAD.WIDE R28, R29, 0x4, R32 ;  /* 0x000000041d1c7825 */ /* 0x001fcc00078e0220 */
[----:B------:R-:W2:Y:S01]  /*0df0*/  LDG.E R28, desc[UR8][R28.64] ;  /* 0x000000081c1c7981 */ /* 0x000ea2000c1e1900 */
[----:B-1----:R-:W-:-:S05]  /*0e00*/  IMAD.WIDE R34, R17, 0x4, R34 ;  /* 0x0000000411227825 */ /* 0x002fca00078e0222 */
[----:B------:R-:W2:Y:S01]  /*0e10*/  LDG.E R30, desc[UR8][R34.64] ;  /* 0x00000008221e7981 */ /* 0x000ea2000c1e1900 */
[----:B------:R-:W-:-:S05]  /*0e20*/  IADD3 R19, PT, PT, R2, R19, RZ ;  /* 0x0000001302137210 */ /* 0x000fca0007ffe0ff */
[----:B------:R-:W-:Y:S02]  /*0e30*/  IMAD R19, R19, UR4, R36 ;  /* 0x0000000413137c24 */ /* 0x000fe4000f8e0224 */
[----:B------:R-:W-:-:S04]  /*0e40*/  IMAD.WIDE R36, R0, 0x4, R34 ;  /* 0x0000000400247825 */ /* 0x000fc800078e0222 */
[----:B------:R-:W-:-:S04]  /*0e50*/  IMAD.WIDE R32, R19, 0x4, R32 ;  /* 0x0000000413207825 */ /* 0x000fc800078e0220 */
[----:B--2--5:R-:W-:-:S05]  /*0e60*/  FFMA R17, R30, R28, R31 ;  /* 0x0000001c1e117223 */ /* 0x024fca000000001f */
[----:B------:R2:W-:Y:S04]  /*0e70*/  STG.E desc[UR8][R26.64], R17 ;  /* 0x000000111a007986 */ /* 0x0005e8000c101908 */
[----:B------:R-:W3:Y:S04]  /*0e80*/  LDG.E R36, desc[UR8][R36.64] ;  /* 0x0000000824247981 */ /* 0x000ee8000c1e1900 */
[----:B------:R-:W3:Y:S01]  /*0e90*/  LDG.E R32, desc[UR8][R32.64] ;  /* 0x0000000820207981 */ /* 0x000ee2000c1e1900 */
[----:B------:R-:W-:Y:S01]  /*0ea0*/  IADD3 R13, PT, PT, R13, 0x2, RZ ;  /* 0x000000020d0d7810 */ /* 0x000fe20007ffe0ff */
[----:B---3--:R-:W-:-:S05]  /*0eb0*/  FFMA R31, R36, R32, R17 ;  /* 0x00000020241f7223 */ /* 0x008fca0000000011 */
[----:B------:R2:W-:Y:S02]  /*0ec0*/  STG.E desc[UR8][R26.64], R31 ;  /* 0x0000001f1a007986 */ /* 0x0005e4000c101908 */
.L_x_77:
[----:B------:R-:W3:Y:S02]  /*0ed0*/  LDCU UR4, c[0x0][0x39c] ;  /* 0x00007380ff0477ac */ /* 0x000ee40008000800 */
[----:B---3--:R-:W-:-:S09]  /*0ee0*/  ULOP3.LUT UP0, URZ, UR4, 0x1, URZ, 0xc0, !UPT ;  /* 0x0000000104ff7892 */ /* 0x008fd2000f80c0ff */
[----:B------:R-:W-:Y:S05]  /*0ef0*/  BRA.U !UP0, `(.L_x_34) ;  /* 0x0000000108387547 */ /* 0x000fea000b800000 */
[----:B0-----:R-:W0:Y:S01]  /*0f00*/  LDC.64 R32, c[0x0][0x388] ;  /* 0x0000e200ff207b82 */ /* 0x001e220000000a00 */
[----:B------:R-:W3:Y:S01]  /*0f10*/  LDCU UR4, c[0x0][0x3a0] ;  /* 0x00007400ff0477ac */ /* 0x000ee20008000800 */
[----:B-12---:R-:W-:Y:S01]  /*0f20*/  IADD3 R17, PT, PT, R8, R7, RZ ;  /* 0x0000000708117210 */ /* 0x006fe20007ffe0ff */
[----:B------:R-:W-:Y:S01]  /*0f30*/  IMAD R15, R0, R13, R15 ;  /* 0x0000000d000f7224 */ /* 0x000fe200078e020f */
[----:B------:R-:W-:-:S03]  /*0f40*/  IADD3 R30, PT, PT, R6, R11, RZ ;  /* 0x0000000b061e7210 */ /* 0x000fc60007ffe0ff */
[----:B------:R-:W-:Y:S01]  /*0f50*/  IMAD R17, R2, R13, R17 ;  /* 0x0000000d02117224 */ /* 0x000fe200078e0211 */
[----:B------:R-:W1:Y:S03]  /*0f60*/  LDC.64 R28, c[0x0][0x390] ;  /* 0x0000e400ff1c7b82 */ /* 0x000e660000000a00 */
[----:B---3--:R-:W-:Y:S02]  /*0f70*/  IMAD R17, R17, UR4, R30 ;  /* 0x0000000411117c24 */ /* 0x008fe4000f8e021e */
[----:B0-----:R-:W-:-:S06]  /*0f80*/  IMAD.WIDE R32, R15, 0x4, R32 ;  /* 0x000000040f207825 */ /* 0x001fcc00078e0220 */
[----:B------:R-:W2:Y:S01]  /*0f90*/  LDG.E R32, desc[UR8][R32.64] ;  /* 0x0000000820207981 */ /* 0x000ea2000c1e1900 */
[----:B-1----:R-:W-:-:S06]  /*0fa0*/  IMAD.WIDE R28, R17, 0x4, R28 ;  /* 0x00000004111c7825 */ /* 0x002fcc00078e021c */
[----:B------:R-:W2:Y:S02]  /*0fb0*/  LDG.E R28, desc[UR8][R28.64] ;  /* 0x000000081c1c7981 */ /* 0x000ea4000c1e1900 */
[----:B--2--5:R-:W-:-:S05]  /*0fc0*/  FFMA R31, R32, R28, R31 ;  /* 0x0000001c201f7223 */ /* 0x024fca000000001f */
[----:B------:R3:W-:Y:S02]  /*0fd0*/  STG.E desc[UR8][R26.64], R31 ;  /* 0x0000001f1a007986 */ /* 0x0007e4000c101908 */
.L_x_34:
[----:B------:R-:W-:Y:S05]  /*0fe0*/  BSYNC.RECONVERGENT B1 ;  /* 0x0000000000017941 */ /* 0x000fea0003800200 */
.L_x_33:
[C---:B------:R-:W-:Y:S02]  /*0ff0*/  ISETP.NE.AND P0, PT, R11.reuse, R5, PT ;  /* 0x000000050b00720c */ /* 0x040fe40003f05270 */
[----:B------:R-:W-:-:S11]  /*1000*/  IADD3 R11, PT, PT, R11, 0x1, RZ ;  /* 0x000000010b0b7810 */ /* 0x000fd60007ffe0ff */
[----:B------:R-:W-:Y:S05]  /*1010*/  @P0 BRA `(.L_x_38) ;  /* 0xfffffff000ec0947 */ /* 0x000fea000383ffff */
.L_x_32:
[----:B------:R-:W-:Y:S05]  /*1020*/  BSYNC.RECONVERGENT B0 ;  /* 0x0000000000007941 */ /* 0x000fea0003800200 */
.L_x_31:
[----:B------:R-:W-:-:S13]  /*1030*/  ISETP.NE.AND P0, PT, R7, R10, PT ;  /* 0x0000000a0700720c */ /* 0x000fda0003f05270 */
[----:B------:R-:W-:Y:S05]  /*1040*/  @!P0 EXIT ;  /* 0x000000000000894d */ /* 0x000fea0003800000 */
[----:B------:R-:W-:Y:S01]  /*1050*/  IADD3 R7, PT, PT, R7, 0x1, RZ ;  /* 0x0000000107077810 */ /* 0x000fe20007ffe0ff */
[----:B------:R-:W-:Y:S06]  /*1060*/  BRA `(.L_x_39) ;  /* 0xfffffff000ac7947 */ /* 0x000fec000383ffff */
.L_x_40:
        /* <DEDUP_REMOVED lines=9> */
.L_x_87:


//--------------------- .text._Z6rotatePfS_iii    --------------------------
	.section	.text._Z6rotatePfS_iii,"ax",@progbits
	.align	128
        .global         _Z6rotatePfS_iii
        .type           _Z6rotatePfS_iii,@function
        .size           _Z6rotatePfS_iii,(.L_x_88 - _Z6rotatePfS_iii)
        .other          _Z6rotatePfS_iii,@"STO_CUDA_ENTRY STV_DEFAULT"
_Z6rotatePfS_iii:
.text._Z6rotatePfS_iii:
[----:B------:R-:W-:Y:S01]  /*0000*/  LDC R1, c[0x0][0x37c] ;  /* 0x0000df00ff017b82 */ /* 0x000fe20000000800 */
[----:B------:R-:W0:Y:S07]  /*0010*/  S2R R3, SR_TID.X ;  /* 0x0000000000037919 */ /* 0x000e2e0000002100 */
[----:B------:R-:W0:Y:S01]  /*0020*/  S2UR UR4, SR_CTAID.X ;  /* 0x00000000000479c3 */ /* 0x000e220000002500 */
[----:B------:R-:W1:Y:S01]  /*0030*/  LDCU UR7, c[0x0][0x398] ;  /* 0x00007300ff0777ac */ /* 0x000e620008000800 */
[----:B------:R-:W2:Y:S01]  /*0040*/  S2R R4, SR_TID.Y ;  /* 0x0000000000047919 */ /* 0x000ea20000002200 */
[----:B------:R-:W3:Y:S05]  /*0050*/  S2R R9, SR_TID.Z ;  /* 0x0000000000097919 */ /* 0x000eea0000002300 */
[----:B------:R-:W0:Y:S08]  /*0060*/  LDC R0, c[0x0][0x360] ;  /* 0x0000d800ff007b82 */ /* 0x000e300000000800 */
[----:B------:R-:W2:Y:S08]  /*0070*/  S2UR UR5, SR_CTAID.Y ;  /* 0x00000000000579c3 */ /* 0x000eb00000002600 */
[----:B------:R-:W2:Y:S08]  /*0080*/  LDC R7, c[0x0][0x364] ;  /* 0x0000d900ff077b82 */ /* 0x000eb00000000800 */
[----:B------:R-:W3:Y:S01]  /*0090*/  S2UR UR6, SR_CTAID.Z ;  /* 0x00000000000679c3 */ /* 0x000ee20000002700 */
[----:B0-----:R-:W-:-:S05]  /*00a0*/  IMAD R0, R0, UR4, R3 ;  /* 0x0000000400007c24 */ /* 0x001fca000f8e0203 */
[----:B------:R-:W-:Y:S02]  /*00b0*/  LOP3.LUT R5, RZ, R0, RZ, 0x33, !PT ;  /* 0x00000000ff057212 */ /* 0x000fe400078e33ff */
[----:B------:R-:W3:Y:S02]  /*00c0*/  LDC R8, c[0x0][0x368] ;  /* 0x0000da00ff087b82 */ /* 0x000ee40000000800 */
[----:B-1----:R-:W-:-:S06]  /*00d0*/  IADD3 R6, PT, PT, R5, UR7, RZ ;  /* 0x0000000705067c10 */ /* 0x002fcc000fffe0ff */
[----:B------:R-:W0:Y:S01]  /*00e0*/  LDC.64 R2, c[0x0][0x388] ;  /* 0x0000e200ff027b82 */ /* 0x000e220000000a00 */
[----:B--2---:R-:W-:Y:S01]  /*00f0*/  IMAD R7, R7, UR5, R4 ;  /* 0x0000000507077c24 */ /* 0x004fe2000f8e0204 */
[----:B------:R-:W1:Y:S04]  /*0100*/  LDCU.64 UR4, c[0x0][0x358] ;  /* 0x00006b00ff0477ac */ /* 0x000e680008000a00 */
[----:B------:R-:W-:-:S04]  /*0110*/  LOP3.LUT R4, RZ, R7, RZ, 0x33, !PT ;  /* 0x00000007ff047212 */ /* 0x000fc800078e33ff */
[----:B------:R-:W-:-:S05]  /*0120*/  IADD3 R5, PT, PT, R4, UR7, RZ ;  /* 0x0000000704057c10 */ /* 0x000fca000fffe0ff */
[----:B------:R-:W-:Y:S02]  /*0130*/  IMAD R5, R5, UR7, R6 ;  /* 0x0000000705057c24 */ /* 0x000fe4000f8e0206 */
[----:B---3--:R-:W-:-:S04]  /*0140*/  IMAD R4, R8, UR6, R9 ;  /* 0x0000000608047c24 */ /* 0x008fc8000f8e0209 */
[----:B------:R-:W-:-:S04]  /*0150*/  IMAD R6, R4, UR7, RZ ;  /* 0x0000000704067c24 */ /* 0x000fc8000f8e02ff */
[----:B------:R-:W-:-:S04]  /*0160*/  IMAD R5, R6, UR7, R5 ;  /* 0x0000000706057c24 */ /* 0x000fc8000f8e0205 */
[----:B0-----:R-:W-:Y:S02]  /*0170*/  IMAD.WIDE R2, R5, 0x4, R2 ;  /* 0x0000000405027825 */ /* 0x001fe400078e0202 */
[----:B------:R-:W0:Y:S04]  /*0180*/  LDC.64 R4, c[0x0][0x380] ;  /* 0x0000e000ff047b82 */ /* 0x000e280000000a00 */
[----:B-1----:R-:W2:Y:S01]  /*0190*/  LDG.E R3, desc[UR4][R2.64] ;  /* 0x0000000402037981 */ /* 0x002ea2000c1e1900 */
[----:B------:R-:W-:-:S04]  /*01a0*/  IMAD R7, R7, UR7, R0 ;  /* 0x0000000707077c24 */ /* 0x000fc8000f8e0200 */
[----:B------:R-:W-:-:S04]  /*01b0*/  IMAD R7, R6, UR7, R7 ;  /* 0x0000000706077c24 */ /* 0x000fc8000f8e0207 */
[----:B0-----:R-:W-:-:S05]  /*01c0*/  IMAD.WIDE R4, R7, 0x4, R4 ;  /* 0x0000000407047825 */ /* 0x001fca00078e0204 */
[----:B--2---:R-:W-:Y:S01]  /*01d0*/  STG.E desc[UR4][R4.64], R3 ;  /* 0x0000000304007986 */ /* 0x004fe2000c101904 */
[----:B------:R-:W-:Y:S05]  /*01e0*/  EXIT ;  /* 0x000000000000794d */ /* 0x000fea0003800000 */
.L_x_41:
        /* <DEDUP_REMOVED lines=9> */
.L_x_88:


//--------------------- .text._Z7conv_bpPfS_S_iiiii --------------------------
	.section	.text._Z7conv_bpPfS_S_iiiii,"ax",@progbits
	.align	128
        .global         _Z7conv_bpPfS_S_iiiii
        .type           _Z7conv_bpPfS_S_iiiii,@function
        .size           _Z7conv_bpPfS_S_iiiii,(.L_x_89 - _Z7conv_bpPfS_S_iiiii)
        .other          _Z7conv_bpPfS_S_iiiii,@"STO_CUDA_ENTRY STV_DEFAULT"
_Z7conv_bpPfS_S_iiiii:
.text._Z7conv_bpPfS_S_iiiii:
[----:B------:R-:W-:Y:S01]  /*0000*/  LDC R1, c[0x0][0x37c] ;  /* 0x0000df00ff017b82 */ /* 0x000fe20000000800 */
[----:B------:R-:W0:Y:S07]  /*0010*/  S2R R3, SR_TID.Y ;  /* 0x0000000000037919 */ /* 0x000e2e0000002200 */
[----:B------:R-:W1:Y:S01]  /*0020*/  LDC R5, c[0x0][0x360] ;  /* 0x0000d800ff057b82 */ /* 0x000e620000000800 */
[----:B------:R-:W2:Y:S01]  /*0030*/  LDCU.64 UR10, c[0x0][0x3a0] ;  /* 0x00007400ff0a77ac */ /* 0x000ea20008000a00 */
[----:B------:R-:W3:Y:S01]  /*0040*/  S2R R0, SR_TID.Z ;  /* 0x0000000000007919 */ /* 0x000ee20000002300 */
[----:B------:R-:W1:Y:S05]  /*0050*/  S2R R2, SR_TID.X ;  /* 0x0000000000027919 */ /* 0x000e6a0000002100 */
[----:B------:R-:W0:Y:S08]  /*0060*/  S2UR UR6, SR_CTAID.Y ;  /* 0x00000000000679c3 */ /* 0x000e300000002600 */
[----:B------:R-:W0:Y:S01]  /*0070*/  LDC R8, c[0x0][0x364] ;  /* 0x0000d900ff087b82 */ /* 0x000e220000000800 */
[----:B--2---:R-:W-:-:S04]  /*0080*/  ULEA.HI UR4, UR10, UR10, URZ, 0x1 ;  /* 0x0000000a0a047291 */ /* 0x004fc8000f8f08ff */
[----:B------:R-:W-:-:S03]  /*0090*/  USHF.R.S32.HI UR4, URZ, 0x1, UR4 ;  /* 0x00000001ff047899 */ /* 0x000fc60008011404 */
[----:B------:R-:W3:Y:S08]  /*00a0*/  S2UR UR8, SR_CTAID.Z ;  /* 0x00000000000879c3 */ /* 0x000ef00000002700 */
[----:B------:R-:W3:Y:S08]  /*00b0*/  LDC R7, c[0x0][0x398] ;  /* 0x0000e600ff077b82 */ /* 0x000ef00000000800 */
[----:B------:R-:W1:Y:S01]  /*00c0*/  S2UR UR5, SR_CTAID.X ;  /* 0x00000000000579c3 */ /* 0x000e620000002500 */
[----:B0-----:R-:W-:Y:S01]  /*00d0*/  IMAD R8, R8, UR6, R3 ;  /* 0x0000000608087c24 */ /* 0x001fe2000f8e0203 */
[----:B------:R-:W0:Y:S06]  /*00e0*/  LDCU.64 UR6, c[0x0][0x358] ;  /* 0x00006b00ff0677ac */ /* 0x000e2c0008000a00 */
[----:B------:R-:W2:Y:S01]  /*00f0*/  LDC.64 R12, c[0x0][0x380] ;  /* 0x0000e000ff0c7b82 */ /* 0x000ea20000000a00 */
[----:B---3--:R-:W-:-:S02]  /*0100*/  IMAD R3, R7, UR8, R0 ;  /* 0x0000000807037c24 */ /* 0x008fc4000f8e0200 */
[----:B------:R-:W-:Y:S02]  /*0110*/  VIADD R7, R8, -UR4 ;  /* 0x8000000408077c36 */ /* 0x000fe40008000000 */
[----:B------:R-:W-:Y:S02]  /*0120*/  IMAD R4, R3, UR10, R8 ;  /* 0x0000000a03047c24 */ /* 0x000fe4000f8e0208 */
[----:B-1----:R-:W-:Y:S02]  /*0130*/  IMAD R5, R5, UR5, R2 ;  /* 0x0000000505057c24 */ /* 0x002fe4000f8e0202 */
[----:B------:R-:W-:Y:S02]  /*0140*/  VIADD R2, R7, UR11 ;  /* 0x0000000b07027c36 */ /* 0x000fe40008000000 */
[----:B------:R-:W-:-:S03]  /*0150*/  IMAD R3, R4, UR10, R5 ;  /* 0x0000000a04037c24 */ /* 0x000fc6000f8e0205 */
[----:B------:R-:W-:Y:S01]  /*0160*/  ISETP.GE.AND P0, PT, R7, R2, PT ;  /* 0x000000020700720c */ /* 0x000fe20003f06270 */
[----:B--2---:R-:W-:-:S05]  /*0170*/  IMAD.WIDE R12, R3, 0x4, R12 ;  /* 0x00000004030c7825 */ /* 0x004fca00078e020c */
[----:B0-----:R0:W-:Y:S07]  /*0180*/  STG.E desc[UR6][R12.64], RZ ;  /* 0x000000ff0c007986 */ /* 0x0011ee000c101906 */
[----:B------:R-:W-:Y:S05]  /*0190*/  @P0 EXIT ;  /* 0x000000000000094d */ /* 0x000fea0003800000 */
[----:B------:R-:W1:Y:S01]  /*01a0*/  LDC R15, c[0x0][0x3a8] ;  /* 0x0000ea00ff0f7b82 */ /* 0x000e620000000800 */
[----:B------:R-:W-:Y:S02]  /*01b0*/  UIMAD UR5, UR8, UR11, UR4 ;  /* 0x0000000b080572a4 */ /* 0x000fe4000f8e0204 */
[C---:B------:R-:W-:Y:S01]  /*01c0*/  IADD3 R4, PT, PT, R5.reuse, -UR4, RZ ;  /* 0x8000000405047c10 */ /* 0x040fe2000fffe0ff */
[----:B------:R-:W2:Y:S01]  /*01d0*/  LDCU UR9, c[0x0][0x3a8] ;  /* 0x00007500ff0977ac */ /* 0x000ea20008000800 */
[----:B------:R-:W-:Y:S02]  /*01e0*/  IADD3 R5, PT, PT, -R5, UR4, RZ ;  /* 0x0000000405057c10 */ /* 0x000fe4000fffe1ff */
[C---:B------:R-:W-:Y:S02]  /*01f0*/  IADD3 R6, PT, PT, -R8.reuse, UR4, RZ ;  /* 0x0000000408067c10 */ /* 0x040fe4000fffe1ff */
[----:B------:R-:W-:Y:S01]  /*0200*/  IADD3 R8, PT, PT, -R8, UR5, RZ ;  /* 0x0000000508087c10 */ /* 0x000fe2000fffe1ff */
[C---:B-1----:R-:W-:Y:S01]  /*0210*/  VIADD R3, R15.reuse, 0xffffffff ;  /* 0xffffffff0f037836 */ /* 0x042fe20000000000 */
[C---:B------:R-:W-:Y:S01]  /*0220*/  LOP3.LUT R10, R15.reuse, 0x3, RZ, 0xc0, !PT ;  /* 0x000000030f0a7812 */ /* 0x040fe200078ec0ff */
[----:B------:R-:W-:-:S02]  /*0230*/  IMAD R11, R15, UR11, RZ ;  /* 0x0000000b0f0b7c24 */ /* 0x000fc4000f8e02ff */
[----:B------:R-:W-:Y:S01]  /*0240*/  IMAD.IADD R9, R4, 0x1, R15 ;  /* 0x0000000104097824 */ /* 0x000fe200078e020f */
[----:B------:R-:W-:Y:S01]  /*0250*/  ISETP.GE.U32.AND P2, PT, R3, 0x3, PT ;  /* 0x000000030300780c */ /* 0x000fe20003f46070 */
[----:B------:R-:W-:Y:S02]  /*0260*/  IMAD.MOV.U32 R3, RZ, RZ, R7 ;  /* 0x000000ffff037224 */ /* 0x000fe400078e0007 */
[C---:B------:R-:W-:Y:S02]  /*0270*/  IMAD R20, R11.reuse, R0, RZ ;  /* 0x000000000b147224 */ /* 0x040fe400078e02ff */
[----:B------:R-:W-:Y:S02]  /*0280*/  IMAD.MOV.U32 R7, RZ, RZ, RZ ;  /* 0x000000ffff077224 */ /* 0x000fe400078e00ff */
[----:B--2---:R-:W-:-:S07]  /*0290*/  IMAD R11, R11, UR8, R5 ;  /* 0x000000080b0b7c24 */ /* 0x004fce000f8e0205 */
.L_x_49:
[----:B------:R-:W-:Y:S01]  /*02a0*/  ISETP.GE.AND P0, PT, R4, R9, PT ;  /* 0x000000090400720c */ /* 0x000fe20003f06270 */
[----:B------:R-:W-:-:S12]  /*02b0*/  BSSY.RECONVERGENT B0, `(.L_x_42) ;  /* 0x000006c000007945 */ /* 0x000fd80003800200 */
[----:B-12---:R-:W-:Y:S05]  /*02c0*/  @P0 BRA `(.L_x_43) ;  /* 0x0000000400a80947 */ /* 0x006fea0003800000 */
[----:B------:R-:W-:Y:S01]  /*02d0*/  ISETP.NE.AND P0, PT, R10, RZ, PT ;  /* 0x000000ff0a00720c */ /* 0x000fe20003f05270 */
[----:B------:R-:W-:-:S12]  /*02e0*/  IMAD.MOV.U32 R22, RZ, RZ, R4 ;  /* 0x000000ffff167224 */ /* 0x000fd800078e0004 */
[----:B------:R-:W-:Y:S05]  /*02f0*/  @!P0 BRA `(.L_x_44) ;  /* 0x0000000000c88947 */ /* 0x000fea0003800000 */
[----:B------:R-:W1:Y:S01]  /*0300*/  LDC R18, c[0x0][0x3a8] ;  /* 0x0000ea00ff127b82 */ /* 0x000e620000000800 */
[----:B------:R-:W2:Y:S01]  /*0310*/  LDCU UR4, c[0x0][0x3a4] ;  /* 0x00007480ff0477ac */ /* 0x000ea20008000800 */
[----:B------:R-:W-:Y:S01]  /*0320*/  LOP3.LUT R19, R4, R3, RZ, 0xfc, !PT ;  /* 0x0000000304137212 */ /* 0x000fe200078efcff */
[----:B------:R-:W-:-:S03]  /*0330*/  IMAD.IADD R22, R6, 0x1, R3 ;  /* 0x0000000106167824 */ /* 0x000fc600078e0203 */
[----:B------:R-:W-:Y:S02]  /*0340*/  SHF.R.U32.HI R19, RZ, 0x1f, R19 ;  /* 0x0000001fff137819 */ /* 0x000fe40000011613 */
[----:B------:R-:W3:Y:S08]  /*0350*/  LDC.64 R14, c[0x0][0x388] ;  /* 0x0000e200ff0e7b82 */ /* 0x000ef00000000a00 */
[----:B------:R-:W4:Y:S01]  /*0360*/  LDC.64 R16, c[0x0][0x390] ;  /* 0x0000e400ff107b82 */ /* 0x000f220000000a00 */
[----:B--2---:R-:W-:-:S04]  /*0370*/  ISETP.GE.AND P0, PT, R3, UR4, PT ;  /* 0x0000000403007c0c */ /* 0x004fc8000bf06270 */
[-C--:B-1----:R-:W-:Y:S01]  /*0380*/  ISETP.GE.OR P1, PT, R4, R18.reuse, P0 ;  /* 0x000000120400720c */ /* 0x082fe20000726670 */
[-C--:B------:R-:W-:Y:S02]  /*0390*/  IMAD R21, R3, R18.reuse, R20 ;  /* 0x0000001203157224 */ /* 0x080fe400078e0214 */
[----:B------:R-:W-:Y:S01]  /*03a0*/  IMAD R23, R22, R18, R11 ;  /* 0x0000001216177224 */ /* 0x000fe200078e020b */
[----:B------:R-:W-:Y:S02]  /*03b0*/  ISETP.EQ.U32.OR P1, PT, R19, 0x1, P1 ;  /* 0x000000011300780c */ /* 0x000fe40000f22470 */
[C---:B------:R-:W-:Y:S01]  /*03c0*/  IADD3 R21, PT, PT, R4.reuse, R21, RZ ;  /* 0x0000001504157210 */ /* 0x040fe20007ffe0ff */
[----:B------:R-:W-:-:S04]  /*03d0*/  IMAD.IADD R23, R4, 0x1, R23 ;  /* 0x0000000104177824 */ /* 0x000fc800078e0217 */
[----:B---3--:R-:W-:-:S04]  /*03e0*/  IMAD.WIDE R14, R21, 0x4, R14 ;  /* 0x00000004150e7825 */ /* 0x008fc800078e020e */
[----:B----4-:R-:W-:Y:S02]  /*03f0*/  IMAD.WIDE R16, R23, 0x4, R16 ;  /* 0x0000000417107825 */ /* 0x010fe400078e0210 */
[----:B------:R-:W2:Y:S04]  /*0400*/  @!P1 LDG.E R22, desc[UR6][R14.64] ;  /* 0x000000060e169981 */ /* 0x000ea8000c1e1900 */
[----:B------:R-:W2:Y:S01]  /*0410*/  @!P1 LDG.E R19, desc[UR6][R16.64] ;  /* 0x0000000610139981 */ /* 0x000ea2000c1e1900 */
[----:B------:R-:W-:Y:S01]  /*0420*/  BSSY.RECONVERGENT B1, `(.L_x_44) ;  /* 0x000001f000017945 */ /* 0x000fe20003800200 */
[----:B--2---:R-:W-:Y:S01]  /*0430*/  @!P1 FFMA R7, R22, R19, R7 ;  /* 0x0000001316079223 */ /* 0x004fe20000000007 */
[----:B------:R-:W-:-:S04]  /*0440*/  VIADD R22, R4, 0x1 ;  /* 0x0000000104167836 */ /* 0x000fc80000000000 */
[----:B------:R1:W-:Y:S01]  /*0450*/  @!P1 STG.E desc[UR6][R12.64], R7 ;  /* 0x000000070c009986 */ /* 0x0003e2000c101906 */
[----:B------:R-:W-:-:S13]  /*0460*/  ISETP.NE.AND P1, PT, R10, 0x1, PT ;  /* 0x000000010a00780c */ /* 0x000fda0003f25270 */
[----:B-1----:R-:W-:Y:S05]  /*0470*/  @!P1 BRA `(.L_x_45) ;  /* 0x0000000000649947 */ /* 0x002fea0003800000 */
[C---:B------:R-:W-:Y:S01]  /*0480*/  LOP3.LUT R19, R22.reuse, R3, RZ, 0xfc, !PT ;  /* 0x0000000316137212 */ /* 0x040fe200078efcff */
[----:B------:R-:W-:Y:S01]  /*0490*/  BSSY.RECONVERGENT B2, `(.L_x_46) ;  /* 0x000000b000027945 */ /* 0x000fe20003800200 */
[----:B------:R-:W-:Y:S01]  /*04a0*/  ISETP.GE.OR P1, PT, R22, R18, P0 ;  /* 0x000000121600720c */ /* 0x000fe20000726670 */
[----:B------:R-:W-:Y:S01]  /*04b0*/  VIADD R21, R4, 0x2 ;  /* 0x0000000204157836 */ /* 0x000fe20000000000 */
[----:B------:R-:W-:Y:S02]  /*04c0*/  SHF.R.U32.HI R19, RZ, 0x1f, R19 ;  /* 0x0000001fff137819 */ /* 0x000fe40000011613 */
[----:B------:R-:W-:Y:S02]  /*04d0*/  ISETP.NE.AND P3, PT, R10, 0x2, PT ;  /* 0x000000020a00780c */ /* 0x000fe40003f65270 */
[----:B------:R-:W-:-:S13]  /*04e0*/  ISETP.EQ.U32.OR P1, PT, R19, 0x1, P1 ;  /* 0x000000011300780c */ /* 0x000fda0000f22470 */
[----:B------:R-:W-:Y:S05]  /*04f0*/  @P1 BRA `(.L_x_47) ;  /* 0x0000000000101947 */ /* 0x000fea0003800000 */
[----:B------:R-:W2:Y:S04]  /*0500*/  LDG.E R22, desc[UR6][R14.64+0x4] ;  /* 0x000004060e167981 */ /* 0x000ea8000c1e1900 */
[----:B------:R-:W2:Y:S02]  /*0510*/  LDG.E R19, desc[UR6][R16.64+0x4] ;  /* 0x0000040610137981 */ /* 0x000ea4000c1e1900 */
[----:B--2---:R-:W-:-:S05]  /*0520*/  FFMA R7, R22, R19, R7 ;  /* 0x0000001316077223 */ /* 0x004fca0000000007 */
[----:B------:R1:W-:Y:S02]  /*0530*/  STG.E desc[UR6][R12.64], R7 ;  /* 0x000000070c007986 */ /* 0x0003e4000c101906 */
.L_x_47:
[----:B------:R-:W-:Y:S05]  /*0540*/  BSYNC.RECONVERGENT B2 ;  /* 0x0000000000027941 */ /* 0x000fea0003800200 */
.L_x_46:
[----:B------:R-:W-:Y:S01]  /*0550*/  MOV R22, R21 ;  /* 0x0000001500167202 */ /* 0x000fe20000000f00 */
[----:B------:R-:W-:Y:S06]  /*0560*/  @!P3 BRA `(.L_x_45) ;  /* 0x000000000028b947 */ /* 0x000fec0003800000 */
[C---:B------:R-:W-:Y:S01]  /*0570*/  LOP3.LUT R19, R21.reuse, R3, RZ, 0xfc, !PT ;  /* 0x0000000315137212 */ /* 0x040fe200078efcff */
[----:B------:R-:W-:Y:S01]  /*0580*/  VIADD R22, R4, 0x3 ;  /* 0x0000000304167836 */ /* 0x000fe20000000000 */
[----:B------:R-:W-:Y:S02]  /*0590*/  ISETP.GE.OR P0, PT, R21, R18, P0 ;  /* 0x000000121500720c */ /* 0x000fe40000706670 */
[----:B------:R-:W-:-:S04]  /*05a0*/  SHF.R.U32.HI R19, RZ, 0x1f, R19 ;  /* 0x0000001fff137819 */ /* 0x000fc80000011613 */
[----:B------:R-:W-:-:S13]  /*05b0*/  ISETP.EQ.U32.OR P0, PT, R19, 0x1, P0 ;  /* 0x000000011300780c */ /* 0x000fda0000702470 */
[----:B------:R-:W-:Y:S05]  /*05c0*/  @P0 BRA `(.L_x_45) ;  /* 0x0000000000100947 */ /* 0x000fea0003800000 */
[----:B------:R-:W1:Y:S04]  /*05d0*/  LDG.E R14, desc[UR6][R14.64+0x8] ;  /* 0x000008060e0e7981 */ /* 0x000e68000c1e1900 */
[----:B------:R-:W1:Y:S02]  /*05e0*/  LDG.E R16, desc[UR6][R16.64+0x8] ;  /* 0x0000080610107981 */ /* 0x000e64000c1e1900 */
[----:B-1----:R-:W-:-:S05]  /*05f0*/  FFMA R7, R14, R16, R7 ;  /* 0x000000100e077223 */ /* 0x002fca0000000007 */
[----:B------:R2:W-:Y:S02]  /*0600*/  STG.E desc[UR6][R12.64], R7 ;  /* 0x000000070c007986 */ /* 0x0005e4000c101906 */
.L_x_45:
[----:B------:R-:W-:Y:S05]  /*0610*/  BSYNC.RECONVERGENT B1 ;  /* 0x0000000000017941 */ /* 0x000fea0003800200 */
.L_x_44:
[----:B------:R-:W-:Y:S05]  /*0620*/  @!P2 BRA `(.L_x_43) ;  /* 0x0000000000d0a947 */ /* 0x000fea0003800000 */
[----:B------:R-:W3:Y:S01]  /*0630*/  LDCU UR4, c[0x0][0x3a4] ;  /* 0x00007480ff0477ac */ /* 0x000ee20008000800 */
[----:B------:R-:W4:Y:S01]  /*0640*/  LDC.64 R14, c[0x0][0x388] ;  /* 0x0000e200ff0e7b82 */ /* 0x000f220000000a00 */
[--C-:B------:R-:W-:Y:S01]  /*0650*/  IMAD.IADD R21, R5, 0x1, R22.reuse ;  /* 0x0000000105157824 */ /* 0x100fe200078e0216 */
[----:B------:R-:W5:Y:S01]  /*0660*/  LDCU UR5, c[0x0][0x3a8] ;  /* 0x00007500ff0577ac */ /* 0x000f620008000800 */
[--C-:B------:R-:W-:Y:S02]  /*0670*/  IMAD.IADD R16, R8, 0x1, R3.reuse ;  /* 0x0000000108107824 */ /* 0x100fe400078e0203 */
[----:B---3--:R-:W-:Y:S01]  /*0680*/  IMAD R23, R0, UR4, R3 ;  /* 0x0000000400177c24 */ /* 0x008fe2000f8e0203 */
[----:B------:R-:W-:Y:S01]  /*0690*/  ISETP.GE.AND P3, PT, R3, UR4, PT ;  /* 0x0000000403007c0c */ /* 0x000fe2000bf66270 */
[----:B-----5:R-:W-:Y:S02]  /*06a0*/  IMAD R21, R16, UR5, R21 ;  /* 0x0000000510157c24 */ /* 0x020fe4000f8e0215 */
[----:B------:R-:W-:-:S10]  /*06b0*/  IMAD R23, R23, UR5, R22 ;  /* 0x0000000517177c24 */ /* 0x000fd4000f8e0216 */
.L_x_48:
[----:B------:R-:W3:Y:S01]  /*06c0*/  LDC.64 R18, c[0x0][0x390] ;  /* 0x0000e400ff127b82 */ /* 0x000ee20000000a00 */
[C---:B------:R-:W-:Y:S02]  /*06d0*/  LOP3.LUT R16, R22.reuse, R3, RZ, 0xfc, !PT ;  /* 0x0000000316107212 */ /* 0x040fe400078efcff */
[----:B------:R-:W-:Y:S02]  /*06e0*/  ISETP.GE.OR P1, PT, R22, UR9, P3 ;  /* 0x0000000916007c0c */ /* 0x000fe40009f26670 */
[----:B------:R-:W-:-:S04]  /*06f0*/  SHF.R.U32.HI R16, RZ, 0x1f, R16 ;  /* 0x0000001fff107819 */ /* 0x000fc80000011610 */
[----:B------:R-:W-:Y:S01]  /*0700*/  ISETP.EQ.U32.OR P1, PT, R16, 0x1, P1 ;  /* 0x000000011000780c */ /* 0x000fe20000f22470 */
[----:B----4-:R-:W-:-:S12]  /*0710*/  IMAD.WIDE R16, R23, 0x4, R14 ;  /* 0x0000000417107825 */ /* 0x010fd800078e020e */
[----:B------:R-:W1:Y:S01]  /*0720*/  @!P1 LDG.E R24, desc[UR6][R16.64] ;  /* 0x0000000610189981 */ /* 0x000e62000c1e1900 */
[----:B---3--:R-:W-:-:S05]  /*0730*/  IMAD.WIDE R18, R21, 0x4, R18 ;  /* 0x0000000415127825 */ /* 0x008fca00078e0212 */
[----:B------:R-:W1:Y:S01]  /*0740*/  @!P1 LDG.E R25, desc[UR6][R18.64] ;  /* 0x0000000612199981 */ /* 0x000e62000c1e1900 */
[----:B------:R-:W-:-:S04]  /*0750*/  IADD3 R26, PT, PT, R22, 0x1, RZ ;  /* 0x00000001161a7810 */ /* 0x000fc80007ffe0ff */
[----:B------:R-:W-:Y:S01]  /*0760*/  ISETP.GE.OR P0, PT, R26, UR9, P3 ;  /* 0x000000091a007c0c */ /* 0x000fe20009f06670 */
[----:B-12---:R-:W-:Y:S01]  /*0770*/  @!P1 FFMA R7, R24, R25, R7 ;  /* 0x0000001918079223 */ /* 0x006fe20000000007 */
[----:B------:R-:W-:-:S04]  /*0780*/  LOP3.LUT R24, R26, R3, RZ, 0xfc, !PT ;  /* 0x000000031a187212 */ /* 0x000fc800078efcff */
[----:B------:R-:W-:-:S04]  /*0790*/  SHF.R.U32.HI R24, RZ, 0x1f, R24 ;  /* 0x0000001fff187819 */ /* 0x000fc80000011618 */
[----:B------:R-:W-:Y:S01]  /*07a0*/  ISETP.EQ.U32.OR P0, PT, R24, 0x1, P0 ;  /* 0x000000011800780c */ /* 0x000fe20000702470 */
[----:B------:R1:W-:-:S12]  /*07b0*/  @!P1 STG.E desc[UR6][R12.64], R7 ;  /* 0x000000070c009986 */ /* 0x0003d8000c101906 */
[----:B------:R-:W1:Y:S04]  /*07c0*/  @!P0 LDG.E R24, desc[UR6][R16.64+0x4] ;  /* 0x0000040610188981 */ /* 0x000e68000c1e1900 */
[----:B------:R-:W1:Y:S01]  /*07d0*/  @!P0 LDG.E R25, desc[UR6][R18.64+0x4] ;  /* 0x0000040612198981 */ /* 0x000e62000c1e1900 */
[----:B------:R-:W-:-:S05]  /*07e0*/  VIADD R26, R22, 0x2 ;  /* 0x00000002161a7836 */ /* 0x000fca0000000000 */
[----:B------:R-:W-:Y:S01]  /*07f0*/  ISETP.GE.OR P1, PT, R26, UR9, P3 ;  /* 0x000000091a007c0c */ /* 0x000fe20009f26670 */
[----:B-1----:R-:W-:Y:S01]  /*0800*/  @!P0 FFMA R7, R24, R25, R7 ;  /* 0x0000001918078223 */ /* 0x002fe20000000007 */
[----:B------:R-:W-:-:S04]  /*0810*/  LOP3.LUT R24, R26, R3, RZ, 0xfc, !PT ;  /* 0x000000031a187212 */ /* 0x000fc800078efcff */
[----:B------:R-:W-:-:S04]  /*0820*/  SHF.R.U32.HI R24, RZ, 0x1f, R24 ;  /* 0x0000001fff187819 */ /* 0x000fc80000011618 */
[----:B------:R-:W-:Y:S01]  /*0830*/  ISETP.EQ.U32.OR P1, PT, R24, 0x1, P1 ;  /* 0x000000011800780c */ /* 0x000fe20000f22470 */
[----:B------:R1:W-:-:S12]  /*0840*/  @!P0 STG.E desc[UR6][R12.64], R7 ;  /* 0x000000070c008986 */ /* 0x0003d8000c101906 */
[----:B------:R-:W1:Y:S04]  /*0850*/  @!P1 LDG.E R24, desc[UR6][R16.64+0x8] ;  /* 0x0000080610189981 */ /* 0x000e68000c1e1900 */
[----:B------:R-:W1:Y:S01]  /*0860*/  @!P1 LDG.E R25, desc[UR6][R18.64+0x8] ;  /* 0x0000080612199981 */ /* 0x000e62000c1e1900 */
[----:B------:R-:W-:-:S05]  /*0870*/  VIADD R26, R22, 0x3 ;  /* 0x00000003161a7836 */ /* 0x000fca0000000000 */
[C---:B------:R-:W-:Y:S02]  /*0880*/  ISETP.GE.OR P0, PT, R26.reuse, UR9, P3 ;  /* 0x000000091a007c0c */ /* 0x040fe40009f06670 */
[----:B------:R-:W-:-:S04]  /*0890*/  LOP3.LUT R26, R26, R3, RZ, 0xfc, !PT ;  /* 0x000000031a1a7212 */ /* 0x000fc800078efcff */
[----:B------:R-:W-:-:S04]  /*08a0*/  SHF.R.U32.HI R26, RZ, 0x1f, R26 ;  /* 0x0000001fff1a7819 */ /* 0x000fc8000001161a */
[----:B------:R-:W-:Y:S01]  /*08b0*/  ISETP.EQ.U32.OR P0, PT, R26, 0x1, P0 ;  /* 0x000000011a00780c */ /* 0x000fe20000702470 */
[----:B-1----:R-:W-:-:S05]  /*08c0*/  @!P1 FFMA R7, R24, R25, R7 ;  /* 0x0000001918079223 */ /* 0x002fca0000000007 */
[----:B------:R1:W-:Y:S07]  /*08d0*/  @!P1 STG.E desc[UR6][R12.64], R7 ;  /* 0x000000070c009986 */ /* 0x0003ee000c101906 */
[----:B------:R-:W1:Y:S04]  /*08e0*/  @!P0 LDG.E R24, desc[UR6][R16.64+0xc] ;  /* 0x00000c0610188981 */ /* 0x000e68000c1e1900 */
[----:B------:R-:W1:Y:S01]  /*08f0*/  @!P0 LDG.E R25, desc[UR6][R18.64+0xc] ;  /* 0x00000c0612198981 */ /* 0x000e62000c1e1900 */
[----:B------:R-:W-:Y:S01]  /*0900*/  VIADD R22, R22, 0x4 ;  /* 0x0000000416167836 */ /* 0x000fe20000000000 */
[----:B------:R-:W-:Y:S01]  /*0910*/  IADD3 R23, PT, PT, R23, 0x4, RZ ;  /* 0x0000000417177810 */ /* 0x000fe20007ffe0ff */
[----:B------:R-:W-:-:S02]  /*0920*/  VIADD R21, R21, 0x4 ;  /* 0x0000000415157836 */ /* 0x000fc40000000000 */
[----:B-1----:R-:W-:-:S05]  /*0930*/  @!P0 FFMA R7, R24, R25, R7 ;  /* 0x0000001918078223 */ /* 0x002fca0000000007 */
[----:B------:R3:W-:Y:S01]  /*0940*/  @!P0 STG.E desc[UR6][R12.64], R7 ;  /* 0x000000070c008986 */ /* 0x0007e2000c101906 */
[----:B------:R-:W-:-:S13]  /*0950*/  ISETP.NE.AND P0, PT, R22, R9, PT ;  /* 0x000000091600720c */ /* 0x000fda0003f05270 */
[----:B---3--:R-:W-:Y:S05]  /*0960*/  @P0 BRA `(.L_x_48) ;  /* 0xfffffffc00540947 */ /* 0x008fea000383ffff */
.L_x_43:
[----:B------:R-:W-:Y:S05]  /*0970*/  BSYNC.RECONVERGENT B0 ;  /* 0x0000000000007941 */ /* 0x000fea0003800200 */
.L_x_42:
[----:B------:R-:W-:-:S05]  /*0980*/  VIADD R3, R3, 0x1 ;  /* 0x0000000103037836 */ /* 0x000fca0000000000 */
[----:B------:R-:W-:-:S13]  /*0990*/  ISETP.NE.AND P0, PT, R3, R2, PT ;  /* 0x000000020300720c */ /* 0x000fda0003f05270 */
[----:B------:R-:W-:Y:S05]  /*09a0*/  @P0 BRA `(.L_x_49) ;  /* 0xfffffff8003c0947 */ /* 0x000fea000383ffff */
[----:B------:R-:W-:Y:S05]  /*09b0*/  EXIT ;  /* 0x000000000000794d */ /* 0x000fea0003800000 */
.L_x_50:
        /* <DEDUP_REMOVED lines=12> */
.L_x_89:


//--------------------- .text._Z7conv_fpPfS_S_iiiii --------------------------
	.section	.text._Z7conv_fpPfS_S_iiiii,"ax",@progbits
	.align	128
        .global         _Z7conv_fpPfS_S_iiiii
        .type           _Z7conv_fpPfS_S_iiiii,@function
        .size           _Z7conv_fpPfS_S_iiiii,(.L_x_90 - _Z7conv_fpPfS_S_iiiii)
        .other          _Z7conv_fpPfS_S_iiiii,@"STO_CUDA_ENTRY STV_DEFAULT"
_Z7conv_fpPfS_S_iiiii:
.text._Z7conv_fpPfS_S_iiiii:
[----:B------:R-:W-:Y:S01]  /*0000*/  LDC R1, c[0x0][0x37c] ;  /* 0x0000df00ff017b82 */ /* 0x000fe20000000800 */
[----:B------:R-:W0:Y:S07]  /*0010*/  S2R R5, SR_TID.X ;  /* 0x0000000000057919 */ /* 0x000e2e0000002100 */
[----:B------:R-:W1:Y:S01]  /*0020*/  LDC.64 R2, c[0x0][0x3a0] ;  /* 0x0000e800ff027b82 */ /* 0x000e620000000a00 */
[----:B------:R-:W2:Y:S01]  /*0030*/  LDCU UR7, c[0x0][0x3a8] ;  /* 0x00007500ff0777ac */ /* 0x000ea20008000800 */
[----:B------:R-:W3:Y:S01]  /*0040*/  S2R R4, SR_TID.Y ;  /* 0x0000000000047919 */ /* 0x000ee20000002200 */
[----:B------:R-:W4:Y:S01]  /*0050*/  LDCU.64 UR8, c[0x0][0x358] ;  /* 0x00006b00ff0877ac */ /* 0x000f220008000a00 */
[----:B------:R-:W5:Y:S04]  /*0060*/  S2R R10, SR_TID.Z ;  /* 0x00000000000a7919 */ /* 0x000f680000002300 */
[----:B------:R-:W0:Y:S08]  /*0070*/  LDC R6, c[0x0][0x360] ;  /* 0x0000d800ff067b82 */ /* 0x000e300000000800 */
[----:B------:R-:W0:Y:S08]  /*0080*/  S2UR UR4, SR_CTAID.X ;  /* 0x00000000000479c3 */ /* 0x000e300000002500 */
[----:B------:R-:W3:Y:S01]  /*0090*/  LDC R7, c[0x0][0x364] ;  /* 0x0000d900ff077b82 */ /* 0x000ee20000000800 */
[----:B-1----:R-:W-:-:S04]  /*00a0*/  LEA.HI R0, R2, R2, RZ, 0x1 ;  /* 0x0000000202007211 */ /* 0x002fc800078f08ff */
[----:B------:R-:W-:Y:S01]  /*00b0*/  SHF.R.S32.HI R8, RZ, 0x1, R0 ;  /* 0x00000001ff087819 */ /* 0x000fe20000011400 */
[----:B--2---:R-:W-:Y:S02]  /*00c0*/  IMAD R0, R3, UR7, RZ ;  /* 0x0000000703007c24 */ /* 0x004fe4000f8e02ff */
[----:B------:R-:W3:Y:S08]  /*00d0*/  S2UR UR5, SR_CTAID.Y ;  /* 0x00000000000579c3 */ /* 0x000ef00000002600 */
[----:B------:R-:W5:Y:S01]  /*00e0*/  S2UR UR6, SR_CTAID.Z ;  /* 0x00000000000679c3 */ /* 0x000f620000002700 */
[----:B0-----:R-:W-:-:S07]  /*00f0*/  IMAD R6, R6, UR4, R5 ;  /* 0x0000000406067c24 */ /* 0x001fce000f8e0205 */
[----:B------:R-:W5:Y:S08]  /*0100*/  LDC R9, c[0x0][0x368] ;  /* 0x0000da00ff097b82 */ /* 0x000f700000000800 */
[----:B------:R-:W0:Y:S01]  /*0110*/  LDC.64 R12, c[0x0][0x380] ;  /* 0x0000e000ff0c7b82 */ /* 0x000e220000000a00 */
[----:B---3--:R-:W-:-:S04]  /*0120*/  IMAD R7, R7, UR5, R4 ;  /* 0x0000000507077c24 */ /* 0x008fc8000f8e0204 */
[----:B------:R-:W-:Y:S02]  /*0130*/  IMAD R3, R7, UR7, R6 ;  /* 0x0000000707037c24 */ /* 0x000fe4000f8e0206 */
[----:B-----5:R-:W-:Y:S01]  /*0140*/  IMAD R5, R9, UR6, R10 ;  /* 0x0000000609057c24 */ /* 0x020fe2000f8e020a */
[----:B------:R-:W-:-:S03]  /*0150*/  IADD3 R9, PT, PT, -R8, RZ, RZ ;  /* 0x000000ff08097210 */ /* 0x000fc60007ffe1ff */
[----:B------:R-:W-:Y:S01]  /*0160*/  IMAD R3, R5, R0, R3 ;  /* 0x0000000005037224 */ /* 0x000fe200078e0203 */
[----:B------:R-:W-:-:S03]  /*0170*/  ISETP.GT.AND P0, PT, R9, R8, PT ;  /* 0x000000080900720c */ /* 0x000fc60003f04270 */
[----:B0-----:R-:W-:-:S05]  /*0180*/  IMAD.WIDE R12, R3, 0x4, R12 ;  /* 0x00000004030c7825 */ /* 0x001fca00078e020c */
[----:B----4-:R0:W-:Y:S05]  /*0190*/  STG.E desc[UR8][R12.64], RZ ;  /* 0x000000ff0c007986 */ /* 0x0101ea000c101908 */
[----:B------:R-:W-:Y:S05]  /*01a0*/  @P0 EXIT ;  /* 0x000000000000094d */ /* 0x000fea0003800000 */
[----:B------:R-:W1:Y:S01]  /*01b0*/  LDCU UR4, c[0x0][0x398] ;  /* 0x00007300ff0477ac */ /* 0x000e620008000800 */
[----:B------:R-:W-:Y:S01]  /*01c0*/  SHF.L.U32 R9, R8, 0x1, RZ ;  /* 0x0000000108097819 */ /* 0x000fe200000006ff */
[----:B------:R-:W-:Y:S01]  /*01d0*/  IMAD R2, R2, R2, RZ ;  /* 0x0000000202027224 */ /* 0x000fe200078e02ff */
[C---:B------:R-:W-:Y:S02]  /*01e0*/  IADD3 R10, PT, PT, R6.reuse, R7, RZ ;  /* 0x00000007060a7210 */ /* 0x040fe40007ffe0ff */
[CC--:B------:R-:W-:Y:S02]  /*01f0*/  IADD3 R3, PT, PT, R6.reuse, -R8.reuse, RZ ;  /* 0x8000000806037210 */ /* 0x0c0fe40007ffe0ff */
[-C--:B------:R-:W-:Y:S02]  /*0200*/  IADD3 R4, PT, PT, R6, R8.reuse, RZ ;  /* 0x0000000806047210 */ /* 0x080fe40007ffe0ff */
[CC--:B------:R-:W-:Y:S02]  /*0210*/  IADD3 R6, PT, PT, R7.reuse, R8.reuse, RZ ;  /* 0x0000000807067210 */ /* 0x0c0fe40007ffe0ff */
[----:B------:R-:W-:-:S02]  /*0220*/  IADD3 R7, PT, PT, R7, -R8, RZ ;  /* 0x8000000807077210 */ /* 0x000fc40007ffe0ff */
[----:B------:R-:W-:Y:S01]  /*0230*/  IADD3 R8, PT, PT, R9, -R10, RZ ;  /* 0x8000000a09087210 */ /* 0x000fe20007ffe0ff */
[----:B-1----:R-:W-:Y:S01]  /*0240*/  IMAD R5, R5, UR4, RZ ;  /* 0x0000000405057c24 */ /* 0x002fe2000f8e02ff */
[----:B------:R-:W-:Y:S02]  /*0250*/  ULOP3.LUT UR7, UR4, 0x7ffffff8, URZ, 0xc0, !UPT ;  /* 0x7ffffff804077892 */ /* 0x000fe4000f8ec0ff */
[----:B------:R-:W-:Y:S01]  /*0260*/  ULOP3.LUT UR4, UR4, 0x7, URZ, 0xc0, !UPT ;  /* 0x0000000704047892 */ /* 0x000fe2000f8ec0ff */
[----:B------:R-:W-:Y:S02]  /*0270*/  IMAD R11, R2, R5, R9 ;  /* 0x00000005020b7224 */ /* 0x000fe400078e0209 */
[----:B------:R-:W-:Y:S01]  /*0280*/  HFMA2 R9, -RZ, RZ, 0, 0 ;  /* 0x00000000ff097431 */ /* 0x000fe200000001ff */
[----:B------:R-:W-:Y:S02]  /*0290*/  UIADD3 UR6, UPT, UPT, -UR7, URZ, URZ ;  /* 0x000000ff07067290 */ /* 0x000fe4000fffe1ff */
[----:B------:R-:W-:-:S10]  /*02a0*/  IADD3 R10, PT, PT, -R10, R11, RZ ;  /* 0x0000000b0a0a7210 */ /* 0x000fd40007ffe1ff */
.L_x_59:
[----:B------:R-:W-:Y:S01]  /*02b0*/  ISETP.GT.AND P0, PT, R3, R4, PT ;  /* 0x000000040300720c */ /* 0x000fe20003f04270 */
[----:B------:R-:W-:-:S12]  /*02c0*/  BSSY.RECONVERGENT B0, `(.L_x_51) ;  /* 0x0000098000007945 */ /* 0x000fd80003800200 */
[----:B-123--:R-:W-:Y:S05]  /*02d0*/  @P0 BRA `(.L_x_52) ;  /* 0x0000000800580947 */ /* 0x00efea0003800000 */
[----:B------:R-:W-:Y:S02]  /*02e0*/  IADD3 R11, PT, PT, R10, R7, RZ ;  /* 0x000000070a0b7210 */ /* 0x000fe40007ffe0ff */
[----:B------:R-:W-:-:S07]  /*02f0*/  MOV R22, R3 ;  /* 0x0000000300167202 */ /* 0x000fce0000000f00 */
.L_x_58:
[----:B-1----:R-:W1:Y:S01]  /*0300*/  LDC R15, c[0x0][0x3a8] ;  /* 0x0000ea00ff0f7b82 */ /* 0x002e620000000800 */
[----:B--2---:R-:W2:Y:S01]  /*0310*/  LDCU UR5, c[0x0][0x3a4] ;  /* 0x00007480ff0577ac */ /* 0x004ea20008000800 */
[C---:B------:R-:W-:Y:S01]  /*0320*/  LOP3.LUT R14, R22.reuse, R7, RZ, 0xfc, !PT ;  /* 0x00000007160e7212 */ /* 0x040fe200078efcff */
[----:B------:R-:W-:Y:S05]  /*0330*/  BSSY.RECONVERGENT B1, `(.L_x_53) ;  /* 0x000008d000017945 */ /* 0x000fea0003800200 */
[----:B---3--:R-:W3:Y:S01]  /*0340*/  LDC R20, c[0x0][0x398] ;  /* 0x0000e600ff147b82 */ /* 0x008ee20000000800 */
[----:B-1----:R-:W-:-:S04]  /*0350*/  ISETP.GE.AND P0, PT, R22, R15, PT ;  /* 0x0000000f1600720c */ /* 0x002fc80003f06270 */
[----:B--2---:R-:W-:-:S04]  /*0360*/  ISETP.GE.OR P0, PT, R7, UR5, P0 ;  /* 0x0000000507007c0c */ /* 0x004fc80008706670 */
[----:B------:R-:W-:-:S04]  /*0370*/  ISETP.LT.OR P0, PT, R14, RZ, P0 ;  /* 0x000000ff0e00720c */ /* 0x000fc80000701670 */
[----:B---3--:R-:W-:-:S13]  /*0380*/  ISETP.LT.OR P0, PT, R20, 0x1, P0 ;  /* 0x000000011400780c */ /* 0x008fda0000701670 */
[----:B------:R-:W-:Y:S05]  /*0390*/  @P0 BRA `(.L_x_54) ;  /* 0x0000000800180947 */ /* 0x000fea0003800000 */
[----:B------:R-:W-:Y:S01]  /*03a0*/  ISETP.GE.U32.AND P0, PT, R20, 0x8, PT ;  /* 0x000000081400780c */ /* 0x000fe20003f06070 */
[----:B------:R-:W-:Y:S02]  /*03b0*/  HFMA2 R23, -RZ, RZ, 0, 0 ;  /* 0x00000000ff177431 */ /* 0x000fe400000001ff */
[----:B------:R-:W-:-:S10]  /*03c0*/  IMAD R24, R7, R15, R22 ;  /* 0x0000000f07187224 */ /* 0x000fd400078e0216 */
[----:B------:R-:W-:Y:S05]  /*03d0*/  @!P0 BRA `(.L_x_55) ;  /* 0x0000000000ec8947 */ /* 0x000fea0003800000 */
[----:B------:R-:W-:Y:S01]  /*03e0*/  IADD3 R23, PT, PT, R11, R22, RZ ;  /* 0x000000160b177210 */ /* 0x000fe20007ffe0ff */
[----:B------:R-:W-:Y:S01]  /*03f0*/  UMOV UR5, UR6 ;  /* 0x0000000600057c82 */ /* 0x000fe20008000000 */
[----:B------:R-:W-:-:S07]  /*0400*/  MOV R21, R24 ;  /* 0x0000001800157202 */ /* 0x000fce0000000f00 */
.L_x_56:
[----:B------:R-:W1:Y:S08]  /*0410*/  LDC.64 R16, c[0x0][0x388] ;  /* 0x0000e200ff107b82 */ /* 0x000e700000000a00 */
[----:B--2---:R-:W2:Y:S01]  /*0420*/  LDC.64 R14, c[0x0][0x390] ;  /* 0x0000e400ff0e7b82 */ /* 0x004ea20000000a00 */
[----:B-1----:R-:W-:-:S05]  /*0430*/  IMAD.WIDE R16, R21, 0x4, R16 ;  /* 0x0000000415107825 */ /* 0x002fca00078e0210 */
[----:B------:R-:W3:Y:S01]  /*0440*/  LDG.E R18, desc[UR8][R16.64] ;  /* 0x0000000810127981 */ /* 0x000ee2000c1e1900 */
[----:B--2---:R-:W-:-:S05]  /*0450*/  IMAD.WIDE R14, R23, 0x4, R14 ;  /* 0x00000004170e7825 */ /* 0x004fca00078e020e */
[----:B------:R-:W3:Y:S01]  /*0460*/  LDG.E R19, desc[UR8][R14.64] ;  /* 0x000000080e137981 */ /* 0x000ee2000c1e1900 */
[----:B------:R-:W-:-:S04]  /*0470*/  IMAD.WIDE.U32 R26, R2, 0x4, R14 ;  /* 0x00000004021a7825 */ /* 0x000fc800078e000e */
[----:B---3--:R-:W-:Y:S01]  /*0480*/  FFMA R9, R18, R19, R9 ;  /* 0x0000001312097223 */ /* 0x008fe20000000009 */
[----:B------:R-:W-:-:S04]  /*0490*/  IMAD.WIDE R18, R0, 0x4, R16 ;  /* 0x0000000400127825 */ /* 0x000fc800078e0210 */
[----:B------:R-:W-:Y:S04]  /*04a0*/  STG.E desc[UR8][R12.64], R9 ;  /* 0x000000090c007986 */ /* 0x000fe8000c101908 */
[----:B------:R-:W2:Y:S04]  /*04b0*/  LDG.E R28, desc[UR8][R18.64] ;  /* 0x00000008121c7981 */ /* 0x000ea8000c1e1900 */
[----:B------:R1:W2:Y:S02]  /*04c0*/  LDG.E R25, desc[UR8][R26.64] ;  /* 0x000000081a197981 */ /* 0x0002a4000c1e1900 */
[----:B-1----:R-:W-:-:S04]  /*04d0*/  IMAD.WIDE.U32 R26, R2, 0x4, R26 ;  /* 0x00000004021a7825 */ /* 0x002fc800078e001a */
[----:B--2---:R-:W-:Y:S01]  /*04e0*/  FFMA R25, R28, R25, R9 ;  /* 0x000000191c197223 */ /* 0x004fe20000000009 */
[----:B------:R-:W-:-:S04]  /*04f0*/  IMAD.WIDE R28, R0, 0x4, R18 ;  /* 0x00000004001c7825 */ /* 0x000fc800078e0212 */
[----:B------:R1:W-:Y:S04]  /*0500*/  STG.E desc[UR8][R12.64], R25 ;  /* 0x000000190c007986 */ /* 0x0003e8000c101908 */
[----:B------:R-:W1:Y:S04]  /*0510*/  LDG.E R14, desc[UR8][R28.64] ;  /* 0x000000081c0e7981 */ /* 0x000e68000c1e1900 */
[----:B------:R-:W1:Y:S01]  /*0520*/  LDG.E R15, desc[UR8][R26.64] ;  /* 0x000000081a0f7981 */ /* 0x000e62000c1e1900 */
[----:B------:R-:W-:-:S04]  /*0530*/  IMAD.WIDE.U32 R16, R2, 0x4, R26 ;  /* 0x0000000402107825 */ /* 0x000fc800078e001a */
[----:B-1----:R-:W-:Y:S01]  /*0540*/  FFMA R25, R14, R15, R25 ;  /* 0x0000000f0e197223 */ /* 0x002fe20000000019 */
        /* <DEDUP_REMOVED lines=13> */
[----:B------:R1:W-:Y:S04]  /*0620*/  STG.E desc[UR8][R12.64], R9 ;  /* 0x000000090c007986 */ /* 0x0003e8000c101908 */
[----:B------:R-:W2:Y:S04]  /*0630*/  LDG.E R14, desc[UR8][R26.64] ;  /* 0x000000081a0e7981 */ /* 0x000ea8000c1e1900 */
[----:B------:R3:W2:Y:S02]  /*0640*/  LDG.E R15, desc[UR8][R28.64] ;  /* 0x000000081c0f7981 */ /* 0x0006a4000c1e1900 */
[----:B---3--:R-:W-:-:S04]  /*0650*/  IMAD.WIDE.U32 R28, R2, 0x4, R28 ;  /* 0x00000004021c7825 */ /* 0x008fc800078e001c */
[----:B--2---:R-:W-:Y:S01]  /*0660*/  FFMA R25, R14, R15, R9 ;  /* 0x0000000f0e197223 */ /* 0x004fe20000000009 */
[----:B------:R-:W-:-:S04]  /*0670*/  IMAD.WIDE R14, R0, 0x4, R26 ;  /* 0x00000004000e7825 */ /* 0x000fc800078e021a */
[----:B------:R2:W-:Y:S04]  /*0680*/  STG.E desc[UR8][R12.64], R25 ;  /* 0x000000190c007986 */ /* 0x0005e8000c101908 */
[----:B------:R-:W3:Y:S04]  /*0690*/  LDG.E R16, desc[UR8][R14.64] ;  /* 0x000000080e107981 */ /* 0x000ee8000c1e1900 */
[----:B------:R-:W3:Y:S01]  /*06a0*/  LDG.E R17, desc[UR8][R28.64] ;  /* 0x000000081c117981 */ /* 0x000ee2000c1e1900 */
[----:B------:R-:W-:-:S04]  /*06b0*/  IMAD.WIDE.U32 R18, R2, 0x4, R28 ;  /* 0x0000000402127825 */ /* 0x000fc800078e001c */
[----:B---3--:R-:W-:Y:S01]  /*06c0*/  FFMA R27, R16, R17, R25 ;  /* 0x00000011101b7223 */ /* 0x008fe20000000019 */
[----:B------:R-:W-:-:S04]  /*06d0*/  IMAD.WIDE R16, R0, 0x4, R14 ;  /* 0x0000000400107825 */ /* 0x000fc800078e020e */
[----:B------:R2:W-:Y:S04]  /*06e0*/  STG.E desc[UR8][R12.64], R27 ;  /* 0x0000001b0c007986 */ /* 0x0005e8000c101908 */
[----:B------:R-:W1:Y:S04]  /*06f0*/  LDG.E R16, desc[UR8][R16.64] ;  /* 0x0000000810107981 */ /* 0x000e68000c1e1900 */
[----:B------:R-:W1:Y:S01]  /*0700*/  LDG.E R18, desc[UR8][R18.64] ;  /* 0x0000000812127981 */ /* 0x000e62000c1e1900 */
[----:B------:R-:W-:-:S04]  /*0710*/  UIADD3 UR5, UPT, UPT, UR5, 0x8, URZ ;  /* 0x0000000805057890 */ /* 0x000fc8000fffe0ff */
[----:B------:R-:W-:Y:S01]  /*0720*/  UISETP.NE.AND UP0, UPT, UR5, URZ, UPT ;  /* 0x000000ff0500728c */ /* 0x000fe2000bf05270 */
[----:B------:R-:W-:Y:S02]  /*0730*/  LEA R21, R0, R21, 0x3 ;  /* 0x0000001500157211 */ /* 0x000fe400078e18ff */
[----:B------:R-:W-:Y:S01]  /*0740*/  LEA R23, R2, R23, 0x3 ;  /* 0x0000001702177211 */ /* 0x000fe200078e18ff */
[----:B-1----:R-:W-:-:S05]  /*0750*/  FFMA R9, R16, R18, R27 ;  /* 0x0000001210097223 */ /* 0x002fca000000001b */
[----:B------:R2:W-:Y:S01]  /*0760*/  STG.E desc[UR8][R12.64], R9 ;  /* 0x000000090c007986 */ /* 0x0005e2000c101908 */
[----:B------:R-:W-:Y:S05]  /*0770*/  BRA.U UP0, `(.L_x_56) ;  /* 0xfffffffd00247547 */ /* 0x000fea000b83ffff */
[----:B------:R-:W-:-:S07]  /*0780*/  MOV R23, UR7 ;  /* 0x0000000700177c02 */ /* 0x000fce0008000f00 */
.L_x_55:
[----:B------:R-:W-:-:S09]  /*0790*/  UISETP.NE.AND UP0, UPT, UR4, URZ, UPT ;  /* 0x000000ff0400728c */ /* 0x000fd2000bf05270 */
[----:B------:R-:W-:Y:S05]  /*07a0*/  BRA.U !UP0, `(.L_x_54) ;  /* 0x0000000508147547 */ /* 0x000fea000b800000 */
[----:B------:R-:W-:-:S04]  /*07b0*/  UIADD3 UR5, UPT, UPT, UR4, -0x1, URZ ;  /* 0xffffffff04057890 */ /* 0x000fc8000fffe0ff */
[----:B------:R-:W-:-:S09]  /*07c0*/  UISETP.GE.U32.AND UP0, UPT, UR5, 0x3, UPT ;  /* 0x000000030500788c */ /* 0x000fd2000bf06070 */
[----:B------:R-:W-:Y:S05]  /*07d0*/  BRA.U !UP0, `(.L_x_57) ;  /* 0x00000001087c7547 */ /* 0x000fea000b800000 */
[----:B------:R-:W1:Y:S01]  /*07e0*/  LDC.64 R16, c[0x0][0x388] ;  /* 0x0000e200ff107b82 */ /* 0x000e620000000a00 */
[-C--:B------:R-:W-:Y:S01]  /*07f0*/  IADD3 R21, PT, PT, R5, R23.reuse, RZ ;  /* 0x0000001705157210 */ /* 0x080fe20007ffe0ff */
[----:B------:R-:W-:Y:S01]  /*0800*/  IMAD R19, R0, R23, R24 ;  /* 0x0000001700137224 */ /* 0x000fe200078e0218 */
[----:B------:R-:W-:-:S05]  /*0810*/  IADD3 R18, PT, PT, R22, R8, R7 ;  /* 0x0000000816127210 */ /* 0x000fca0007ffe007 */
[----:B------:R-:W3:Y:S01]  /*0820*/  LDC.64 R14, c[0x0][0x390] ;  /* 0x0000e400ff0e7b82 */ /* 0x000ee20000000a00 */
[----:B------:R-:W-:Y:S02]  /*0830*/  IMAD R21, R2, R21, R18 ;  /* 0x0000001502157224 */ /* 0x000fe400078e0212 */
[----:B-1----:R-:W-:-:S05]  /*0840*/  IMAD.WIDE R16, R19, 0x4, R16 ;  /* 0x0000000413107825 */ /* 0x002fca00078e0210 */
[----:B------:R-:W4:Y:S01]  /*0850*/  LDG.E R18, desc[UR8][R16.64] ;  /* 0x0000000810127981 */ /* 0x000f22000c1e1900 */
[----:B---3--:R-:W-:-:S05]  /*0860*/  IMAD.WIDE R14, R21, 0x4, R14 ;  /* 0x00000004150e7825 */ /* 0x008fca00078e020e */
[----:B------:R-:W4:Y:S01]  /*0870*/  LDG.E R19, desc[UR8][R14.64] ;  /* 0x000000080e137981 */ /* 0x000f22000c1e1900 */
[----:B--2---:R-:W-:-:S04]  /*0880*/  IMAD.WIDE.U32 R26, R2, 0x4, R14 ;  /* 0x00000004021a7825 */ /* 0x004fc800078e000e */
[----:B----4-:R-:W-:Y:S01]  /*0890*/  FFMA R9, R18, R19, R9 ;  /* 0x0000001312097223 */ /* 0x010fe20000000009 */
        /* <DEDUP_REMOVED lines=8> */
[----:B------:R-:W2:Y:S04]  /*0920*/  LDG.E R14, desc[UR8][R28.64] ;  /* 0x000000081c0e7981 */ /* 0x000ea8000c1e1900 */
[----:B------:R-:W2:Y:S01]  /*0930*/  LDG.E R15, desc[UR8][R26.64] ;  /* 0x000000081a0f7981 */ /* 0x000ea2000c1e1900 */
[----:B------:R-:W-:-:S04]  /*0940*/  IMAD.WIDE.U32 R16, R2, 0x4, R26 ;  /* 0x0000000402107825 */ /* 0x000fc800078e001a */
[----:B--2---:R-:W-:Y:S01]  /*0950*/  FFMA R25, R14, R15, R21 ;  /* 0x0000000f0e197223 */ /* 0x004fe20000000015 */
[----:B------:R-:W-:-:S04]  /*0960*/  IMAD.WIDE R14, R0, 0x4, R28 ;  /* 0x00000004000e7825 */ /* 0x000fc800078e021c */
[----:B------:R3:W-:Y:S04]  /*0970*/  STG.E desc[UR8][R12.64], R25 ;  /* 0x000000190c007986 */ /* 0x0007e8000c101908 */
[----:B------:R-:W1:Y:S04]  /*0980*/  LDG.E R14, desc[UR8][R14.64] ;  /* 0x000000080e0e7981 */ /* 0x000e68000c1e1900 */
[----:B------:R-:W1:Y:S01]  /*0990*/  LDG.E R16, desc[UR8][R16.64] ;  /* 0x0000000810107981 */ /* 0x000e62000c1e1900 */
[----:B------:R-:W-:Y:S01]  /*09a0*/  IADD3 R23, PT, PT, R23, 0x4, RZ ;  /* 0x0000000417177810 */ /* 0x000fe20007ffe0ff */
[----:B-1----:R-:W-:-:S05]  /*09b0*/  FFMA R9, R14, R16, R25 ;  /* 0x000000100e097223 */ /* 0x002fca0000000019 */
[----:B------:R3:W-:Y:S02]  /*09c0*/  STG.E desc[UR8][R12.64], R9 ;  /* 0x000000090c007986 */ /* 0x0007e4000c101908 */
.L_x_57:
[----:B------:R-:W-:-:S13]  /*09d0*/  LOP3.LUT P0, R14, R20, 0x3, RZ, 0xc0, !PT ;  /* 0x00000003140e7812 */ /* 0x000fda000780c0ff */
[----:B------:R-:W-:Y:S05]  /*09e0*/  @!P0 BRA `(.L_x_54) ;  /* 0x0000000000848947 */ /* 0x000fea0003800000 */
[----:B------:R-:W-:Y:S02]  /*09f0*/  ISETP.NE.AND P0, PT, R14, 0x1, PT ;  /* 0x000000010e00780c */ /* 0x000fe40003f05270 */
[----:B--2---:R-:W-:-:S11]  /*0a00*/  IADD3 R27, PT, PT, R22, R8, R7 ;  /* 0x00000008161b7210 */ /* 0x004fd60007ffe007 */
[----:B------:R-:W1:Y:S01]  /*0a10*/  @P0 LDC.64 R16, c[0x0][0x388] ;  /* 0x0000e200ff100b82 */ /* 0x000e620000000a00 */
[-C--:B------:R-:W-:Y:S01]  /*0a20*/  @P0 IADD3 R19, PT, PT, R5, R23.reuse, RZ ;  /* 0x0000001705130210 */ /* 0x080fe20007ffe0ff */
[----:B---3--:R-:W-:-:S04]  /*0a30*/  @P0 IMAD R21, R0, R23, R24 ;  /* 0x0000001700150224 */ /* 0x008fc800078e0218 */
[----:B------:R-:W-:Y:S02]  /*0a40*/  @P0 IMAD R19, R2, R19, R27 ;  /* 0x0000001302130224 */ /* 0x000fe400078e021b */
[----:B------:R-:W2:Y:S01]  /*0a50*/  @P0 LDC.64 R14, c[0x0][0x390] ;  /* 0x0000e400ff0e0b82 */ /* 0x000ea20000000a00 */
[----:B-1----:R-:W-:-:S05]  /*0a60*/  @P0 IMAD.WIDE R16, R21, 0x4, R16 ;  /* 0x0000000415100825 */ /* 0x002fca00078e0210 */
[----:B------:R-:W3:Y:S01]  /*0a70*/  @P0 LDG.E R18, desc[UR8][R16.64] ;  /* 0x0000000810120981 */ /* 0x000ee2000c1e1900 */
[----:B--2---:R-:W-:-:S05]  /*0a80*/  @P0 IMAD.WIDE R14, R19, 0x4, R14 ;  /* 0x00000004130e0825 */ /* 0x004fca00078e020e */
[----:B------:R-:W3:Y:S01]  /*0a90*/  @P0 LDG.E R25, desc[UR8][R14.64] ;  /* 0x000000080e190981 */ /* 0x000ee2000c1e1900 */
[----:B------:R-:W-:Y:S01]  /*0aa0*/  @P0 IMAD.WIDE.U32 R28, R2, 0x4, R14 ;  /* 0x00000004021c0825 */ /* 0x000fe200078e000e */
[----:B------:R-:W-:-:S04]  /*0ab0*/  LOP3.LUT R20, R20, 0x1, RZ, 0xc0, !PT ;  /* 0x0000000114147812 */ /* 0x000fc800078ec0ff */
[----:B------:R-:W-:Y:S02]  /*0ac0*/  ISETP.NE.U32.AND P1, PT, R20, 0x1, PT ;  /* 0x000000011400780c */ /* 0x000fe40003f25070 */
[----:B------:R-:W-:-:S11]  /*0ad0*/  @P0 IADD3 R23, PT, PT, R23, 0x2, RZ ;  /* 0x0000000217170810 */ /* 0x000fd60007ffe0ff */
[----:B------:R-:W1:Y:S01]  /*0ae0*/  @!P1 LDC.64 R20, c[0x0][0x388] ;  /* 0x0000e200ff149b82 */ /* 0x000e620000000a00 */
[----:B---3--:R-:W-:Y:S01]  /*0af0*/  @P0 FFMA R25, R18, R25, R9 ;  /* 0x0000001912190223 */ /* 0x008fe20000000009 */
[----:B------:R-:W-:-:S06]  /*0b00*/  @P0 IMAD.WIDE R18, R0, 0x4, R16 ;  /* 0x0000000400120825 */ /* 0x000fcc00078e0210 */
[----:B------:R-:W2:Y:S01]  /*0b10*/  @!P1 LDC.64 R16, c[0x0][0x390] ;  /* 0x0000e400ff109b82 */ /* 0x000ea20000000a00 */
[----:B------:R-:W-:Y:S04]  /*0b20*/  @P0 STG.E desc[UR8][R12.64], R25 ;  /* 0x000000190c000986 */ /* 0x000fe8000c101908 */
[----:B------:R-:W3:Y:S04]  /*0b30*/  @P0 LDG.E R18, desc[UR8][R18.64] ;  /* 0x0000000812120981 */ /* 0x000ee8000c1e1900 */
[----:B------:R-:W3:Y:S01]  /*0b40*/  @P0 LDG.E R28, desc[UR8][R28.64] ;  /* 0x000000081c1c0981 */ /* 0x000ee2000c1e1900 */
[-C--:B------:R-:W-:Y:S01]  /*0b50*/  @!P1 IADD3 R14, PT, PT, R5, R23.reuse, RZ ;  /* 0x00000017050e9210 */ /* 0x080fe20007ffe0ff */
[----:B------:R-:W-:-:S04]  /*0b60*/  @!P1 IMAD R23, R0, R23, R24 ;  /* 0x0000001700179224 */ /* 0x000fc800078e0218 */
[----:B------:R-:W-:Y:S02]  /*0b70*/  @!P1 IMAD R27, R2, R14, R27 ;  /* 0x0000000e021b9224 */ /* 0x000fe400078e021b */
[----:B-1----:R-:W-:-:S04]  /*0b80*/  @!P1 IMAD.WIDE R20, R23, 0x4, R20 ;  /* 0x0000000417149825 */ /* 0x002fc800078e0214 */
[----:B--2---:R-:W-:-:S04]  /*0b90*/  @!P1 IMAD.WIDE R16, R27, 0x4, R16 ;  /* 0x000000041b109825 */ /* 0x004fc800078e0210 */
[----:B---3--:R-:W-:-:S05]  /*0ba0*/  @P0 FFMA R9, R18, R28, R25 ;  /* 0x0000001c12090223 */ /* 0x008fca0000000019 */
[----:B------:R1:W-:Y:S04]  /*0bb0*/  @P0 STG.E desc[UR8][R12.64], R9 ;  /* 0x000000090c000986 */ /* 0x0003e8000c101908 */
[----:B------:R-:W1:Y:S04]  /*0bc0*/  @!P1 LDG.E R20, desc[UR8][R20.64] ;  /* 0x0000000814149981 */ /* 0x000e68000c1e1900 */
[----:B------:R-:W1:Y:S02]  /*0bd0*/  @!P1 LDG.E R16, desc[UR8][R16.64] ;  /* 0x0000000810109981 */ /* 0x000e64000c1e1900 */
[----:B-1----:R-:W-:-:S05]  /*0be0*/  @!P1 FFMA R9, R20, R16, R9 ;  /* 0x0000001014099223 */ /* 0x002fca0000000009 */
[----:B------:R1:W-:Y:S02]  /*0bf0*/  @!P1 STG.E desc[UR8][R12.64], R9 ;  /* 0x000000090c009986 */ /* 0x0003e4000c101908 */
.L_x_54:
[----:B------:R-:W-:Y:S05]  /*0c00*/  BSYNC.RECONVERGENT B1 ;  /* 0x0000000000017941 */ /* 0x000fea0003800200 */
.L_x_53:
[C---:B------:R-:W-:Y:S02]  /*0c10*/  ISETP.NE.AND P0, PT, R22.reuse, R4, PT ;  /* 0x000000041600720c */ /* 0x040fe40003f05270 */
[----:B------:R-:W-:-:S11]  /*0c20*/  IADD3 R22, PT, PT, R22, 0x1, RZ ;  /* 0x0000000116167810 */ /* 0x000fd60007ffe0ff */
[----:B------:R-:W-:Y:S05]  /*0c30*/  @P0 BRA `(.L_x_58) ;  /* 0xfffffff400b00947 */ /* 0x000fea000383ffff */
.L_x_52:
[----:B------:R-:W-:Y:S05]  /*0c40*/  BSYNC.RECONVERGENT B0 ;  /* 0x0000000000007941 */ /* 0x000fea0003800200 */
.L_x_51:
[C---:B------:R-:W-:Y:S02]  /*0c50*/  ISETP.NE.AND P0, PT, R7.reuse, R6, PT ;  /* 0x000000060700720c */ /* 0x040fe40003f05270 */
[----:B------:R-:W-:-:S11]  /*0c60*/  IADD3 R7, PT, PT, R7, 0x1, RZ ;  /* 0x0000000107077810 */ /* 0x000fd60007ffe0ff */
[----:B------:R-:W-:Y:S05]  /*0c70*/  @P0 BRA `(.L_x_59) ;  /* 0xfffffff4008c0947 */ /* 0x000fea000383ffff */
[----:B------:R-:W-:Y:S05]  /*0c80*/  EXIT ;  /* 0x000000000000794d */ /* 0x000fea0003800000 */
.L_x_60:
        /* <DEDUP_REMOVED lines=15> */
.L_x_90:


//--------------------- .text._Z10Sigmoid_bpPfS_S_iii --------------------------
	.section	.text._Z10Sigmoid_bpPfS_S_iii,"ax",@progbits
	.align	128
        .global         _Z10Sigmoid_bpPfS_S_iii
        .type           _Z10Sigmoid_bpPfS_S_iii,@function
        .size           _Z10Sigmoid_bpPfS_S_iii,(.L_x_91 - _Z10Sigmoid_bpPfS_S_iii)
        .other          _Z10Sigmoid_bpPfS_S_iii,@"STO_CUDA_ENTRY STV_DEFAULT"
_Z10Sigmoid_bpPfS_S_iii:
.text._Z10Sigmoid_bpPfS_S_iii:
[----:B------:R-:W-:Y:S01]  /*0000*/  LDC R1, c[0x0][0x37c] ;  /* 0x0000df00ff017b82 */ /* 0x000fe20000000800 */
[----:B------:R-:W0:Y:S07]  /*0010*/  S2R R2, SR_TID.X ;  /* 0x0000000000027919 */ /* 0x000e2e0000002100 */
[----:B------:R-:W1:Y:S01]  /*0020*/  LDC R0, c[0x0][0x364] ;  /* 0x0000d900ff007b82 */ /* 0x000e620000000800 */
[----:B------:R-:W2:Y:S01]  /*0030*/  LDCU UR4, c[0x0][0x3a0] ;  /* 0x00007400ff0477ac */ /* 0x000ea20008000800 */
[----:B------:R-:W1:Y:S01]  /*0040*/  S2R R3, SR_TID.Y ;  /* 0x0000000000037919 */ /* 0x000e620000002200 */
[----:B------:R-:W2:Y:S05]  /*0050*/  LDCU.64 UR8, c[0x0][0x398] ;  /* 0x00007300ff0877ac */ /* 0x000eaa0008000a00 */
[----:B------:R-:W0:Y:S08]  /*0060*/  S2UR UR6, SR_CTAID.X ;  /* 0x00000000000679c3 */ /* 0x000e300000002500 */
[----:B------:R-:W0:Y:S01]  /*0070*/  LDC R7, c[0x0][0x360] ;  /* 0x0000d800ff077b82 */ /* 0x000e220000000800 */
[----:B--2---:R-:W-:-:S07]  /*0080*/  UIMAD UR4, UR4, UR9, URZ ;  /* 0x00000009040472a4 */ /* 0x004fce000f8e02ff */
[----:B------:R-:W1:Y:S01]  /*0090*/  S2UR UR5, SR_CTAID.Y ;  /* 0x00000000000579c3 */ /* 0x000e620000002600 */
[----:B0-----:R-:W-:-:S05]  /*00a0*/  IMAD R7, R7, UR6, R2 ;  /* 0x0000000607077c24 */ /* 0x001fca000f8e0202 */
[----:B------:R-:W-:Y:S01]  /*00b0*/  ISETP.GE.AND P0, PT, R7, UR4, PT ;  /* 0x0000000407007c0c */ /* 0x000fe2000bf06270 */
[----:B-1----:R-:W-:-:S05]  /*00c0*/  IMAD R0, R0, UR5, R3 ;  /* 0x0000000500007c24 */ /* 0x002fca000f8e0203 */
[----:B------:R-:W-:-:S13]  /*00d0*/  ISETP.GE.OR P0, PT, R0, UR8, P0 ;  /* 0x0000000800007c0c */ /* 0x000fda0008706670 */
[----:B------:R-:W-:Y:S05]  /*00e0*/  @P0 EXIT ;  /* 0x000000000000094d */ /* 0x000fea0003800000 */
[----:B------:R-:W0:Y:S01]  /*00f0*/  LDC.64 R2, c[0x0][0x390] ;  /* 0x0000e400ff027b82 */ /* 0x000e220000000a00 */
[----:B------:R-:W1:Y:S01]  /*0100*/  LDCU.64 UR6, c[0x0][0x358] ;  /* 0x00006b00ff0677ac */ /* 0x000e620008000a00 */
[----:B------:R-:W-:-:S06]  /*0110*/  IMAD R9, R0, UR4, R7 ;  /* 0x0000000400097c24 */ /* 0x000fcc000f8e0207 */
[----:B------:R-:W2:Y:S08]  /*0120*/  LDC.64 R4, c[0x0][0x388] ;  /* 0x0000e200ff047b82 */ /* 0x000eb00000000a00 */
[----:B------:R-:W3:Y:S01]  /*0130*/  LDC.64 R6, c[0x0][0x380] ;  /* 0x0000e000ff067b82 */ /* 0x000ee20000000a00 */
[----:B0-----:R-:W-:-:S06]  /*0140*/  IMAD.WIDE R2, R9, 0x4, R2 ;  /* 0x0000000409027825 */ /* 0x001fcc00078e0202 */
[----:B-1----:R-:W4:Y:S01]  /*0150*/  LDG.E R2, desc[UR6][R2.64] ;  /* 0x0000000602027981 */ /* 0x002f22000c1e1900 */
[----:B--2---:R-:W-:-:S06]  /*0160*/  IMAD.WIDE R4, R9, 0x4, R4 ;  /* 0x0000000409047825 */ /* 0x004fcc00078e0204 */
[----:B------:R-:W2:Y:S01]  /*0170*/  LDG.E R4, desc[UR6][R4.64] ;  /* 0x0000000604047981 */ /* 0x000ea2000c1e1900 */
[----:B---3--:R-:W-:-:S04]  /*0180*/  IMAD.WIDE R6, R9, 0x4, R6 ;  /* 0x0000000409067825 */ /* 0x008fc800078e0206 */
[----:B----4-:R-:W-:-:S04]  /*0190*/  FADD R11, -R2, 1 ;  /* 0x3f800000020b7421 */ /* 0x010fc80000000100 */
[----:B------:R-:W-:-:S04]  /*01a0*/  FMUL R11, R2, R11 ;  /* 0x0000000b020b7220 */ /* 0x000fc80000400000 */
[----:B--2---:R-:W-:-:S05]  /*01b0*/  FMUL R11, R11, R4 ;  /* 0x000000040b0b7220 */ /* 0x004fca0000400000 */
[----:B------:R-:W-:Y:S01]  /*01c0*/  STG.E desc[UR6][R6.64], R11 ;  /* 0x0000000b06007986 */ /* 0x000fe2000c101906 */
[----:B------:R-:W-:Y:S05]  /*01d0*/  EXIT ;  /* 0x000000000000794d */ /* 0x000fea0003800000 */
.L_x_61:
        /* <DEDUP_REMOVED lines=10> */
.L_x_91:


//--------------------- .text._Z10Sigmoid_fpPfS_iii --------------------------
	.section	.text._Z10Sigmoid_fpPfS_iii,"ax",@progbits
	.align	128
        .global         _Z10Sigmoid_fpPfS_iii
        .type           _Z10Sigmoid_fpPfS_iii,@function
        .size           _Z10Sigmoid_fpPfS_iii,(.L_x_79 - _Z10Sigmoid_fpPfS_iii)
        .other          _Z10Sigmoid_fpPfS_iii,@"STO_CUDA_ENTRY STV_DEFAULT"
_Z10Sigmoid_fpPfS_iii:
.text._Z10Sigmoid_fpPfS_iii:
        /* <DEDUP_REMOVED lines=17> */
[----:B------:R-:W-:-:S04]  /*0110*/  IMAD R0, R0, UR4, R3 ;  /* 0x0000000400007c24 */ /* 0x000fc8000f8e0203 */
[----:B0-----:R-:W-:-:S06]  /*0120*/  IMAD.WIDE R6, R0, 0x4, R6 ;  /* 0x0000000400067825 */ /* 0x001fcc00078e0206 */
[----:B-1----:R-:W2:Y:S01]  /*0130*/  LDG.E R6, desc[UR6][R6.64] ;  /* 0x0000000606067981 */ /* 0x002ea2000c1e1900 */
[----:B------:R-:W-:Y:S01]  /*0140*/  IMAD.MOV.U32 R4, RZ, RZ, 0x652b82fe ;  /* 0x652b82feff047424 */ /* 0x000fe200078e00ff */
[----:B------:R-:W-:Y:S01]  /*0150*/  UMOV UR4, 0xfefa39ef ;  /* 0xfefa39ef00047882 */ /* 0x000fe20000000000 */
[----:B------:R-:W-:Y:S01]  /*0160*/  IMAD.MOV.U32 R5, RZ, RZ, 0x3ff71547 ;  /* 0x3ff71547ff057424 */ /* 0x000fe200078e00ff */
[----:B------:R-:W-:Y:S01]  /*0170*/  UMOV UR5, 0x3fe62e42 ;  /* 0x3fe62e4200057882 */ /* 0x000fe20000000000 */
[----:B------:R-:W-:Y:S01]  /*0180*/  BSSY.RECONVERGENT B0, `(.L_x_62) ;  /* 0x0000038000007945 */ /* 0x000fe20003800200 */
[----:B--2---:R-:W0:Y:S03]  /*0190*/  F2F.F64.F32 R2, R6 ;  /* 0x0000000600027310 */ /* 0x004e260000201800 */
[----:B0-----:R-:W-:Y:S02]  /*01a0*/  DFMA R4, R2, -R4, 6.75539944105574400000e+15 ;  /* 0x433800000204742b */ /* 0x001fe40000000804 */
[----:B------:R-:W-:-:S06]  /*01b0*/  DADD R12, -RZ, -R2 ;  /* 0x00000000ff0c7229 */ /* 0x000fcc0000000902 */
[----:B------:R-:W-:-:S04]  /*01c0*/  DADD R8, R4, -6.75539944105574400000e+15 ;  /* 0xc338000004087429 */ /* 0x000fc80000000000 */
[----:B------:R-:W-:-:S04]  /*01d0*/  FSETP.GEU.AND P0, PT, |R13|, 4.1917929649353027344, PT ;  /* 0x4086232b0d00780b */ /* 0x000fc80003f0e200 */
[----:B------:R-:W-:Y:S01]  /*01e0*/  DFMA R10, R8, -UR4, -R2 ;  /* 0x80000004080a7c2b */ /* 0x000fe20008000802 */
[----:B------:R-:W-:Y:S01]  /*01f0*/  UMOV UR4, 0x3b39803f ;  /* 0x3b39803f00047882 */ /* 0x000fe20000000000 */
[----:B------:R-:W-:-:S06]  /*0200*/  UMOV UR5, 0x3c7abc9e ;  /* 0x3c7abc9e00057882 */ /* 0x000fcc0000000000 */
[----:B------:R-:W-:Y:S01]  /*0210*/  DFMA R8, R8, -UR4, R10 ;  /* 0x8000000408087c2b */ /* 0x000fe2000800000a */
[----:B------:R-:W-:Y:S01]  /*0220*/  UMOV UR4, 0x69ce2bdf ;  /* 0x69ce2bdf00047882 */ /* 0x000fe20000000000 */
[----:B------:R-:W-:Y:S01]  /*0230*/  IMAD.MOV.U32 R10, RZ, RZ, -0x35dec16 ;  /* 0xfca213eaff0a7424 */ /* 0x000fe200078e00ff */
[----:B------:R-:W-:Y:S01]  /*0240*/  MOV R11, 0x3e928af3 ;  /* 0x3e928af3000b7802 */ /* 0x000fe20000000f00 */
[----:B------:R-:W-:-:S05]  /*0250*/  UMOV UR5, 0x3e5ade15 ;  /* 0x3e5ade1500057882 */ /* 0x000fca0000000000 */
[----:B------:R-:W-:Y:S01]  /*0260*/  DFMA R10, R8, UR4, R10 ;  /* 0x00000004080a7c2b */ /* 0x000fe2000800000a */
[----:B------:R-:W-:Y:S01]  /*0270*/  UMOV UR4, 0x62401315 ;  /* 0x6240131500047882 */ /* 0x000fe20000000000 */
[----:B------:R-:W-:-:S06]  /*0280*/  UMOV UR5, 0x3ec71dee ;  /* 0x3ec71dee00057882 */ /* 0x000fcc0000000000 */
[----:B------:R-:W-:Y:S01]  /*0290*/  DFMA R10, R8, R10, UR4 ;  /* 0x00000004080a7e2b */ /* 0x000fe2000800000a */
        /* <DEDUP_REMOVED lines=20> */
[----:B------:R-:W-:-:S08]  /*03e0*/  DFMA R10, R8, R10, UR4 ;  /* 0x00000004080a7e2b */ /* 0x000fd0000800000a */
[----:B------:R-:W-:-:S08]  /*03f0*/  DFMA R10, R8, R10, 1 ;  /* 0x3ff00000080a742b */ /* 0x000fd0000000000a */
[----:B------:R-:W-:-:S10]  /*0400*/  DFMA R10, R8, R10, 1 ;  /* 0x3ff00000080a742b */ /* 0x000fd4000000000a */
[----:B------:R-:W-:Y:S02]  /*0410*/  IMAD R9, R4, 0x100000, R11 ;  /* 0x0010000004097824 */ /* 0x000fe400078e020b */
[----:B------:R-:W-:Y:S01]  /*0420*/  IMAD.MOV.U32 R8, RZ, RZ, R10 ;  /* 0x000000ffff087224 */ /* 0x000fe200078e000a */
[----:B------:R-:W-:Y:S06]  /*0430*/  @!P0 BRA `(.L_x_63) ;  /* 0x0000000000308947 */ /* 0x000fec0003800000 */
[----:B------:R-:W-:Y:S01]  /*0440*/  FSETP.GEU.AND P1, PT, |R13|, 4.2275390625, PT ;  /* 0x408748000d00780b */ /* 0x000fe20003f2e200 */
[----:B------:R-:W-:Y:S01]  /*0450*/  DADD R2, -R2, +INF ;  /* 0x7ff0000002027429 */ /* 0x000fe20000000100 */
[----:B------:R-:W-:-:S09]  /*0460*/  FSETP.GT.AND P0, PT, R6, RZ, PT ;  /* 0x000000ff0600720b */ /* 0x000fd20003f04000 */
[----:B------:R-:W-:Y:S02]  /*0470*/  FSEL R8, R2, RZ, !P0 ;  /* 0x000000ff02087208 */ /* 0x000fe40004000000 */
[----:B------:R-:W-:Y:S01]  /*0480*/  @!P1 LEA.HI R5, R4, R4, RZ, 0x1 ;  /* 0x0000000404059211 */ /* 0x000fe200078f08ff */
[----:B------:R-:W-:Y:S01]  /*0490*/  @!P1 IMAD.MOV.U32 R2, RZ, RZ, RZ ;  /* 0x000000ffff029224 */ /* 0x000fe200078e00ff */
[----:B------:R-:W-:Y:S02]  /*04a0*/  FSEL R9, R3, RZ, !P0 ;  /* 0x000000ff03097208 */ /* 0x000fe40004000000 */
[----:B------:R-:W-:-:S04]  /*04b0*/  @!P1 SHF.R.S32.HI R5, RZ, 0x1, R5 ;  /* 0x00000001ff059819 */ /* 0x000fc80000011405 */
[----:B------:R-:W-:Y:S01]  /*04c0*/  @!P1 LEA R11, R5, R11, 0x14 ;  /* 0x0000000b050b9211 */ /* 0x000fe200078ea0ff */
[----:B------:R-:W-:-:S05]  /*04d0*/  @!P1 IMAD.IADD R4, R4, 0x1, -R5 ;  /* 0x0000000104049824 */ /* 0x000fca00078e0a05 */
[----:B------:R-:W-:-:S06]  /*04e0*/  @!P1 LEA R3, R4, 0x3ff00000, 0x14 ;  /* 0x3ff0000004039811 */ /* 0x000fcc00078ea0ff */
[----:B------:R-:W-:-:S11]  /*04f0*/  @!P1 DMUL R8, R10, R2 ;  /* 0x000000020a089228 */ /* 0x000fd60000000000 */
.L_x_63:
[----:B------:R-:W-:Y:S05]  /*0500*/  BSYNC.RECONVERGENT B0 ;  /* 0x0000000000007941 */ /* 0x000fea0003800200 */
.L_x_62:
[----:B------:R-:W-:Y:S01]  /*0510*/  DADD R8, R8, 1 ;  /* 0x3ff0000008087429 */ /* 0x000fe20000000000 */
[----:B------:R-:W-:Y:S05]  /*0520*/  BSSY.RECONVERGENT B0, `(.L_x_64) ;  /* 0x000000e000007945 */ /* 0x000fea0003800200 */
[----:B------:R-:W0:Y:S04]  /*0530*/  MUFU.RCP64H R3, R9 ;  /* 0x0000000900037308 */ /* 0x000e280000001800 */
[----:B------:R-:W-:-:S05]  /*0540*/  VIADD R2, R9, 0x300402 ;  /* 0x0030040209027836 */ /* 0x000fca0000000000 */
[----:B------:R-:W-:Y:S01]  /*0550*/  FSETP.GEU.AND P0, PT, |R2|, 5.8789094863358348022e-39, PT ;  /* 0x004004020200780b */ /* 0x000fe20003f0e200 */
[----:B0-----:R-:W-:-:S08]  /*0560*/  DFMA R4, -R8, R2, 1 ;  /* 0x3ff000000804742b */ /* 0x001fd00000000102 */
[----:B------:R-:W-:-:S08]  /*0570*/  DFMA R4, R4, R4, R4 ;  /* 0x000000040404722b */ /* 0x000fd00000000004 */
[----:B------:R-:W-:-:S08]  /*0580*/  DFMA R4, R2, R4, R2 ;  /* 0x000000040204722b */ /* 0x000fd00000000002 */
[----:B------:R-:W-:-:S08]  /*0590*/  DFMA R6, -R8, R4, 1 ;  /* 0x3ff000000806742b */ /* 0x000fd00000000104 */
[----:B------:R-:W-:Y:S01]  /*05a0*/  DFMA R4, R4, R6, R4 ;  /* 0x000000060404722b */ /* 0x000fe20000000004 */
[----:B------:R-:W-:Y:S10]  /*05b0*/  @P0 BRA `(.L_x_65) ;  /* 0x0000000000100947 */ /* 0x000ff40003800000 */
[----:B------:R-:W-:-:S05]  /*05c0*/  LOP3.LUT R2, R9, 0x7fffffff, RZ, 0xc0, !PT ;  /* 0x7fffffff09027812 */ /* 0x000fca00078ec0ff */
[----:B------:R-:W-:Y:S01]  /*05d0*/  VIADD R3, R2, 0xfff00000 ;  /* 0xfff0000002037836 */ /* 0x000fe20000000000 */
[----:B------:R-:W-:-:S07]  /*05e0*/  MOV R2, 0x600 ;  /* 0x0000060000027802 */ /* 0x000fce0000000f00 */
[----:B------:R-:W-:Y:S05]  /*05f0*/  CALL.REL.NOINC `($__internal_0_$__cuda_sm20_dblrcp_rn_slowpath_v3) ;  /* 0x0000000000187944 */ /* 0x000fea0003c00000 */
.L_x_65:
[----:B------:R-:W-:Y:S05]  /*0600*/  BSYNC.RECONVERGENT B0 ;  /* 0x0000000000007941 */ /* 0x000fea0003800200 */
.L_x_64:
[----:B------:R-:W0:Y:S01]  /*0610*/  LDC.64 R2, c[0x0][0x380] ;  /* 0x0000e000ff027b82 */ /* 0x000e220000000a00 */
[----:B------:R-:W1:Y:S01]  /*0620*/  F2F.F32.F64 R5, R4 ;  /* 0x0000000400057310 */ /* 0x000e620000301000 */
[----:B0-----:R-:W-:-:S05]  /*0630*/  IMAD.WIDE R2, R0, 0x4, R2 ;  /* 0x0000000400027825 */ /* 0x001fca00078e0202 */
[----:B-1----:R-:W-:Y:S01]  /*0640*/  STG.E desc[UR6][R2.64], R5 ;  /* 0x0000000502007986 */ /* 0x002fe2000c101906 */
[----:B------:R-:W-:Y:S05]  /*0650*/  EXIT ;  /* 0x000000000000794d */ /* 0x000fea0003800000 */
        .weak           $__internal_0_$__cuda_sm20_dblrcp_rn_slowpath_v3
        .type           $__internal_0_$__cuda_sm20_dblrcp_rn_slowpath_v3,@function
        .size           $__internal_0_$__cuda_sm20_dblrcp_rn_slowpath_v3,(.L_x_79 - $__internal_0_$__cuda_sm20_dblrcp_rn_slowpath_v3)
$__internal_0_$__cuda_sm20_dblrcp_rn_slowpath_v3:
[----:B------:R-:W-:Y:S01]  /*0660*/  MOV R4, R8 ;  /* 0x0000000800047202 */ /* 0x000fe20000000f00 */
[----:B------:R-:W-:Y:S01]  /*0670*/  IMAD.MOV.U32 R5, RZ, RZ, R9 ;  /* 0x000000ffff057224 */ /* 0x000fe200078e0009 */
[----:B------:R-:W-:Y:S05]  /*0680*/  BSSY.RECONVERGENT B1, `(.L_x_66) ;  /* 0x0000025000017945 */ /* 0x000fea0003800200 */
[----:B------:R-:W-:-:S14]  /*0690*/  DSETP.GTU.AND P0, PT, |R4|, +INF , PT ;  /* 0x7ff000000400742a */ /* 0x000fdc0003f0c200 */
[----:B------:R-:W-:Y:S05]  /*06a0*/  @P0 BRA `(.L_x_67) ;  /* 0x0000000000800947 */ /* 0x000fea0003800000 */
[----:B------:R-:W-:-:S05]  /*06b0*/  LOP3.LUT R8, R9, 0x7fffffff, RZ, 0xc0, !PT ;  /* 0x7fffffff09087812 */ /* 0x000fca00078ec0ff */
[----:B------:R-:W-:-:S05]  /*06c0*/  VIADD R6, R8, 0xffffffff ;  /* 0xffffffff08067836 */ /* 0x000fca0000000000 */
[----:B------:R-:W-:-:S13]  /*06d0*/  ISETP.GE.U32.AND P0, PT, R6, 0x7fefffff, PT ;  /* 0x7fefffff0600780c */ /* 0x000fda0003f06070 */
[----:B------:R-:W-:Y:S01]  /*06e0*/  @P0 LOP3.LUT R7, R5, 0x7ff00000, RZ, 0x3c, !PT ;  /* 0x7ff0000005070812 */ /* 0x000fe200078e3cff */
[----:B------:R-:W-:Y:S01]  /*06f0*/  @P0 IMAD.MOV.U32 R6, RZ, RZ, RZ ;  /* 0x000000ffff060224 */ /* 0x000fe200078e00ff */
[----:B------:R-:W-:Y:S06]  /*0700*/  @P0 BRA `(.L_x_68) ;  /* 0x0000000000700947 */ /* 0x000fec0003800000 */
[----:B------:R-:W-:-:S13]  /*0710*/  ISETP.GE.U32.AND P0, PT, R8, 0x1000001, PT ;  /* 0x010000010800780c */ /* 0x000fda0003f06070 */
[----:B------:R-:W-:Y:S05]  /*0720*/  @!P0 BRA `(.L_x_69) ;  /* 0x0000000000388947 */ /* 0x000fea0003800000 */
[----:B------:R-:W-:Y:S01]  /*0730*/  IADD3 R7, PT, PT, R5, -0x3fe00000, RZ ;  /* 0xc020000005077810 */ /* 0x000fe20007ffe0ff */
[----:B------:R-:W-:Y:S02]  /*0740*/  IMAD.MOV.U32 R6, RZ, RZ, R4 ;  /* 0x000000ffff067224 */ /* 0x000fe400078e0004 */
[----:B------:R-:W-:Y:S01]  /*0750*/  IMAD.MOV.U32 R8, RZ, RZ, R3 ;  /* 0x000000ffff087224 */ /* 0x000fe200078e0003 */
[----:B------:R-:W0:Y:S05]  /*0760*/  MUFU.RCP64H R9, R7 ;  /* 0x0000000700097308 */ /* 0x000e2a0000001800 */
[----:B0-----:R-:W-:-:S08]  /*0770*/  DFMA R10, -R6, R8, 1 ;  /* 0x3ff00000060a742b */ /* 0x001fd00000000108 */
[----:B------:R-:W-:-:S08]  /*0780*/  DFMA R10, R10, R10, R10 ;  /* 0x0000000a0a0a722b */ /* 0x000fd0000000000a */
[----:B------:R-:W-:-:S08]  /*0790*/  DFMA R10, R8, R10, R8 ;  /* 0x0000000a080a722b */ /* 0x000fd00000000008 */
[----:B------:R-:W-:-:S08]  /*07a0*/  DFMA R8, -R6, R10, 1 ;  /* 0x3ff000000608742b */ /* 0x000fd0000000010a */
[----:B------:R-:W-:-:S08]  /*07b0*/  DFMA R8, R10, R8, R10 ;  /* 0x000000080a08722b */ /* 0x000fd0000000000a */
[----:B------:R-:W-:-:S08]  /*07c0*/  DMUL R8, R8, 2.2250738585072013831e-308 ;  /* 0x0010000008087828 */ /* 0x000fd00000000000 */
[----:B------:R-:W-:-:S08]  /*07d0*/  DFMA R4, -R4, R8, 1 ;  /* 0x3ff000000404742b */ /* 0x000fd00000000108 */
[----:B------:R-:W-:-:S08]  /*07e0*/  DFMA R4, R4, R4, R4 ;  /* 0x000000040404722b */ /* 0x000fd00000000004 */
[----:B------:R-:W-:Y:S01]  /*07f0*/  DFMA R6, R8, R4, R8 ;  /* 0x000000040806722b */ /* 0x000fe20000000008 */
[----:B------:R-:W-:Y:S10]  /*0800*/  BRA `(.L_x_68) ;  /* 0x0000000000307947 */ /* 0x000ff40003800000 */
.L_x_69:
[----:B------:R-:W-:Y:S01]  /*0810*/  DMUL R4, R4, 8.11296384146066816958e+31 ;  /* 0x4690000004047828 */ /* 0x000fe20000000000 */
[----:B------:R-:W-:-:S05]  /*0820*/  MOV R6, R3 ;  /* 0x0000000300067202 */ /* 0x000fca0000000f00 */
[----:B------:R-:W0:Y:S02]  /*0830*/  MUFU.RCP64H R7, R5 ;  /* 0x0000000500077308 */ /* 0x000e240000001800 */
[----:B0-----:R-:W-:-:S08]  /*0840*/  DFMA R8, -R4, R6, 1 ;  /* 0x3ff000000408742b */ /* 0x001fd00000000106 */
[----:B------:R-:W-:-:S08]  /*0850*/  DFMA R8, R8, R8, R8 ;  /* 0x000000080808722b */ /* 0x000fd00000000008 */
[----:B------:R-:W-:-:S08]  /*0860*/  DFMA R8, R6, R8, R6 ;  /* 0x000000080608722b */ /* 0x000fd00000000006 */
[----:B------:R-:W-:-:S08]  /*0870*/  DFMA R6, -R4, R8, 1 ;  /* 0x3ff000000406742b */ /* 0x000fd00000000108 */
[----:B------:R-:W-:-:S08]  /*0880*/  DFMA R6, R8, R6, R8 ;  /* 0x000000060806722b */ /* 0x000fd00000000008 */
[----:B------:R-:W-:Y:S01]  /*0890*/  DMUL R6, R6, 8.11296384146066816958e+31 ;  /* 0x4690000006067828 */ /* 0x000fe20000000000 */
[----:B------:R-:W-:Y:S10]  /*08a0*/  BRA `(.L_x_68) ;  /* 0x0000000000087947 */ /* 0x000ff40003800000 */
.L_x_67:
[----:B------:R-:W-:Y:S01]  /*08b0*/  LOP3.LUT R7, R5, 0x80000, RZ, 0xfc, !PT ;  /* 0x0008000005077812 */ /* 0x000fe200078efcff */
[----:B------:R-:W-:-:S07]  /*08c0*/  IMAD.MOV.U32 R6, RZ, RZ, R4 ;  /* 0x000000ffff067224 */ /* 0x000fce00078e0004 */
.L_x_68:
[----:B------:R-:W-:Y:S05]  /*08d0*/  BSYNC.RECONVERGENT B1 ;  /* 0x0000000000017941 */ /* 0x000fea0003800200 */
.L_x_66:
[----:B------:R-:W-:Y:S01]  /*08e0*/  IMAD.MOV.U32 R3, RZ, RZ, 0x0 ;  /* 0x00000000ff037424 */ /* 0x000fe200078e00ff */
[----:B------:R-:W-:Y:S01]  /*08f0*/  MOV R5, R7 ;  /* 0x0000000700057202 */ /* 0x000fe20000000f00 */
[----:B------:R-:W-:Y:S02]  /*0900*/  IMAD.MOV.U32 R4, RZ, RZ, R6 ;  /* 0x000000ffff047224 */ /* 0x000fe400078e0006 */
[----:B------:R-:W-:Y:S05]  /*0910*/  RET.REL.NODEC R2 `(_Z10Sigmoid_fpPfS_iii) ;  /* 0xfffffff402b87950 */ /* 0x000fea0003c3ffff */
.L_x_70:
        /* <DEDUP_REMOVED lines=14> */
.L_x_79:


//--------------------- .text._Z7ReLU_bpPfS_S_iii --------------------------
	.section	.text._Z7ReLU_bpPfS_S_iii,"ax",@progbits
	.align	128
        .global         _Z7ReLU_bpPfS_S_iii
        .type           _Z7ReLU_bpPfS_S_iii,@function
        .size           _Z7ReLU_bpPfS_S_iii,(.L_x_93 - _Z7ReLU_bpPfS_S_iii)
        .other          _Z7ReLU_bpPfS_S_iii,@"STO_CUDA_ENTRY STV_DEFAULT"
_Z7ReLU_bpPfS_S_iii:
.text._Z7ReLU_bpPfS_S_iii:
        /* <DEDUP_REMOVED lines=18> */
[----:B------:R-:W2:Y:S01]  /*0120*/  LDC.64 R4, c[0x0][0x380] ;  /* 0x0000e000ff047b82 */ /* 0x000ea20000000a00 */
[----:B0-----:R-:W-:-:S06]  /*0130*/  IMAD.WIDE R2, R7, 0x4, R2 ;  /* 0x0000000407027825 */ /* 0x001fcc00078e0202 */
[----:B-1----:R-:W3:Y:S01]  /*0140*/  LDG.E R2, desc[UR6][R2.64] ;  /* 0x0000000602027981 */ /* 0x002ee2000c1e1900 */
[----:B------:R-:W-:Y:S01]  /*0150*/  BSSY.RECONVERGENT B0, `(.L_x_71) ;  /* 0x0000008000007945 */ /* 0x000fe20003800200 */
[----:B------:R-:W-:Y:S02]  /*0160*/  HFMA2 R9, -RZ, RZ, 0, 0 ;  /* 0x00000000ff097431 */ /* 0x000fe400000001ff */
[----:B--2---:R-:W-:Y:S01]  /*0170*/  IMAD.WIDE R4, R7, 0x4, R4 ;  /* 0x0000000407047825 */ /* 0x004fe200078e0204 */
[----:B---3--:R-:W-:-:S13]  /*0180*/  FSETP.GT.AND P0, PT, R2, RZ, PT ;  /* 0x000000ff0200720b */ /* 0x008fda0003f04000 */
[----:B------:R-:W-:Y:S05]  /*0190*/  @!P0 BRA `(.L_x_72) ;  /* 0x00000000000c8947 */ /* 0x000fea0003800000 */
[----:B------:R-:W0:Y:S02]  /*01a0*/  LDC.64 R2, c[0x0][0x388] ;  /* 0x0000e200ff027b82 */ /* 0x000e240000000a00 */
[----:B0-----:R-:W-:-:S05]  /*01b0*/  IMAD.WIDE R2, R7, 0x4, R2 ;  /* 0x0000000407027825 */ /* 0x001fca00078e0202 */
[----:B------:R0:W5:Y:S02]  /*01c0*/  LDG.E R9, desc[UR6][R2.64] ;  /* 0x0000000602097981 */ /* 0x000164000c1e1900 */
.L_x_72:
[----:B------:R-:W-:Y:S05]  /*01d0*/  BSYNC.RECONVERGENT B0 ;  /* 0x0000000000007941 */ /* 0x000fea0003800200 */
.L_x_71:
[----:B-----5:R-:W-:Y:S01]  /*01e0*/  STG.E desc[UR6][R4.64], R9 ;  /* 0x0000000904007986 */ /* 0x020fe2000c101906 */
[----:B------:R-:W-:Y:S05]  /*01f0*/  EXIT ;  /* 0x000000000000794d */ /* 0x000fea0003800000 */
.L_x_73:
        /* <DEDUP_REMOVED lines=16> */
.L_x_93:


//--------------------- .text._Z7ReLU_fpPfS_iii   --------------------------
	.section	.text._Z7ReLU_fpPfS_iii,"ax",@progbits
	.align	128
        .global         _Z7ReLU_fpPfS_iii
        .type           _Z7ReLU_fpPfS_iii,@function
        .size           _Z7ReLU_fpPfS_iii,(.L_x_94 - _Z7ReLU_fpPfS_iii)
        .other          _Z7ReLU_fpPfS_iii,@"STO_CUDA_ENTRY STV_DEFAULT"
_Z7ReLU_fpPfS_iii:
.text._Z7ReLU_fpPfS_iii:
        /* <DEDUP_REMOVED lines=21> */
[----:B--2---:R-:W-:Y:S01]  /*0150*/  IMAD.WIDE R4, R7, 0x4, R4 ;  /* 0x0000000407047825 */ /* 0x004fe200078e0204 */
[----:B---3--:R-:W-:-:S05]  /*0160*/  FMNMX R7, RZ, R2, !PT ;  /* 0x00000002ff077209 */ /* 0x008fca0007800000 */
[----:B------:R-:W-:Y:S01]  /*0170*/  STG.E desc[UR6][R4.64], R7 ;  /* 0x0000000704007986 */ /* 0x000fe2000c101906 */
[----:B------:R-:W-:Y:S05]  /*0180*/  EXIT ;  /* 0x000000000000794d */ /* 0x000fea0003800000 */
.L_x_74:
        /* <DEDUP_REMOVED lines=15> */
.L_x_94:


//--------------------- .nv.shared.reserved.0     --------------------------
	.section	.nv.shared.reserved.0,"aw",@nobits
	.weak		__nv_reservedSMEM_offset_0_alias
	.size		__nv_reservedSMEM_offset_0_alias, 0, 64
	.other		__nv_reservedSMEM_offset_0_alias,@"STO_CUDA_RESERVED_SHARED STV_DEFAULT"
__nv_reservedSMEM_offset_0_alias:
	.zero		0
	.zero		64


//--------------------- .nv.constant0._Z9FC_step_bPfS_S_ffiii --------------------------
	.section	.nv.constant0._Z9FC_step_bPfS_S_ffiii,"a",@progbits
	.sectionflags	@""
	.align	4
.nv.constant0._Z9FC_step_bPfS_S_ffiii:
	.zero		940


//--------------------- .nv.constant0._Z9FC_step_wPfS_S_ffiii --------------------------
	.section	.nv.constant0._Z9FC_step_wPfS_S_ffiii,"a",@progbits
	.sectionflags	@""
	.align	4
.nv.constant0._Z9FC_step_wPfS_S_ffiii:
	.zero		940


//--------------------- .nv.constant0._Z5FC_bpPfS_S_S_S_S_S_S_iii --------------------------
	.section	.nv.constant0._Z5FC_bpPfS_S_S_S_S_S_S_iii,"a",@progbits
	.sectionflags	@""
	.align	4
.nv.constant0._Z5FC_bpPfS_S_S_S_S_S_S_iii:
	.zero		972


//--------------------- .nv.constant0._Z5FC_fpPfS_S_S_iii --------------------------
	.section	.nv.constant0._Z5FC_fpPfS_S_S_iii,"a",@progbits
	.sectionflags	@""
	.align	4
.nv.constant0._Z5FC_fpPfS_S_S_iii:
	.zero		940


//--------------------- .nv.constant0._Z10maxpool_bpPfS_Piiii --------------------------
	.section	.nv.constant0._Z10maxpool_bpPfS_Piiii,"a",@progbits
	.sectionflags	@""
	.align	4
.nv.constant0._Z10maxpool_bpPfS_Piiii:
	.zero		932


//--------------------- .nv.constant0._Z10maxpool_fpPfS_Piiii --------------------------
	.section	.nv.constant0._Z10maxpool_fpPfS_Piiii,"a",@progbits
	.sectionflags	@""
	.align	4
.nv.constant0._Z10maxpool_fpPfS_Piiii:
	.zero		932


//--------------------- .nv.constant0._Z9conv_stepPfS_S_iiiffb --------------------------
	.section	.nv.constant0._Z9conv_stepPfS_S_iiiffb,"a",@progbits
	.sectionflags	@""
	.align	4
.nv.constant0._Z9conv_stepPfS_S_iiiffb:
	.zero		941


//--------------------- .nv.constant0._Z9conv_bp_xPfS_S_iiiii --------------------------
	.section	.nv.constant0._Z9conv_bp_xPfS_S_iiiii,"a",@progbits
	.sectionflags	@""
	.align	4
.nv.constant0._Z9conv_bp_xPfS_S_iiiii:
	.zero		940


//--------------------- .nv.constant0._Z6rotatePfS_iii --------------------------
	.section	.nv.constant0._Z6rotatePfS_iii,"a",@progbits
	.sectionflags	@""
	.align	4
.nv.constant0._Z6rotatePfS_iii:
	.zero		924


//--------------------- .nv.constant0._Z7conv_bpPfS_S_iiiii --------------------------
	.section	.nv.constant0._Z7conv_bpPfS_S_iiiii,"a",@progbits
	.sectionflags	@""
	.align	4
.nv.constant0._Z7conv_bpPfS_S_iiiii:
	.zero		940


//--------------------- .nv.constant0._Z7conv_fpPfS_S_iiiii --------------------------
	.section	.nv.constant0._Z7conv_fpPfS_S_iiiii,"a",@progbits
	.sectionflags	@""
	.align	4
.nv.constant0._Z7conv_fpPfS_S_iiiii:
	.zero		940


//--------------------- .nv.constant0._Z10Sigmoid_bpPfS_S_iii --------------------------
	.section	.nv.constant0._Z10Sigmoid_bpPfS_S_iii,"a",@progbits
	.sectionflags	@""
	.align	4
.nv.constant0._Z10Sigmoid_bpPfS_S_iii:
	.zero		932


//--------------------- .nv.constant0._Z10Sigmoid_fpPfS_iii --------------------------
	.section	.nv.constant0._Z10Sigmoid_fpPfS_iii,"a",@progbits
	.sectionflags	@""
	.align	4
.nv.constant0._Z10Sigmoid_fpPfS_iii:
	.zero		924


//--------------------- .nv.constant0._Z7ReLU_bpPfS_S_iii --------------------------
	.section	.nv.constant0._Z7ReLU_bpPfS_S_iii,"a",@progbits
	.sectionflags	@""
	.align	4
.nv.constant0._Z7ReLU_bpPfS_S_iii:
	.zero		932


//--------------------- .nv.constant0._Z7ReLU_fpPfS_iii --------------------------
	.section	.nv.constant0._Z7ReLU_fpPfS_iii,"a",@progbits
	.sectionflags	@""
	.align	4
.nv.constant0._Z7ReLU_fpPfS_iii:
	.zero		924


//--------------------- SYMBOLS --------------------------

	.type		.nv.reservedSmem.offset0,@object
	.size		.nv.reservedSmem.offset0,0x4
